	.target	sm_90a

	.elftype	@"ET_EXEC"


//--------------------- .note.nv.tkinfo           --------------------------
	.section	.note.nv.tkinfo,"",@"SHT_NOTE"
	.sectionflags	@"SHF_NOTE_NV_TKINFO"
	.tkinfo
        /*0018*/ 	.word	0x00000002
        /*0030*/ 	.string	""
        /*0030*/ 	.string	"ptxas"
        /*0030*/ 	.string	"Cuda compilation tools, release 13.0, V13.0.88"
        /*0030*/ 	.string	"Build cuda_13.0.r13.0/compiler.36424714_0"
        /*0030*/ 	.string	"-arch sm_90a -m 64 "



//--------------------- .note.nv.cuinfo           --------------------------
	.section	.note.nv.cuinfo,"",@"SHT_NOTE"
	.sectionflags	@"SHF_NOTE_NV_CUINFO"
        /*0018*/ 	.short	0x0002
        /*001a*/ 	.short	0x005a
        /*001c*/ 	.short	0x0082
	.zero		2


//--------------------- .nv.info                  --------------------------
	.section	.nv.info,"",@"SHT_CUDA_INFO"
	.align	4


	//----- nvinfo : EIATTR_REGCOUNT
	.align		4
        /*0000*/ 	.byte	0x04, 0x2f
        /*0002*/ 	.short	(.L_15 - .L_14)
	.align		4
.L_14:
        /*0004*/ 	.word	index@(_ZN7cutlass13device_kernelINS_4gemm6kernel13GemmUniversalIN4cute5tupleIJiiiiEEENS1_10collective13CollectiveMmaINS1_34MainloopSm90TmaGmmaWarpSpecializedILi4ENS5_IJNS4_1CILi2EEESB_NSA_ILi1EEEEEENS1_35KernelTmaWarpSpecializedCooperativeEEENS5_IJNSA_ILi256EEENSA_ILi128EEESH_EEENS_10tfloat32_tENS5_IJlSC_lEEESJ_SK_NS4_8TiledMMAINS4_8MMA_AtomIJNS4_4SM904GMMA30MMA_64x128x8_F32TF32TF32_SS_TNILNSO_7ScaleInE1ELSQ_1EEEEEENS4_6LayoutINS5_IJSB_SC_SC_EEENS5_IJSC_NSA_ILi0EEESV_EEEEENS5_IJNS4_10UnderscoreESY_SY_EEEEENS4_23SM90_TMA_LOAD_MULTICASTENS4_14ComposedLayoutINS4_7SwizzleILi3ELi4ELi3EEENS4_18smem_ptr_flag_bitsILi32EEENST_INS5_IJNSA_ILi8EEENSA_ILi32EEEEEENS5_IJS18_SC_EEEEEEEvNS4_8identityES11_S1C_vS1D_EENS_8epilogue10collective6detail29Sm90TmaWarpSpecializedAdapterINS1G_15DefaultEpilogueISJ_SK_SK_NS1F_6thread17LinearCombinationISJ_Li1EffLNS1K_9ScaleType4KindE0ELNS_15FloatRoundStyleE2ESJ_EENS1_15EpilogueDefaultEEEEEvvEEEEvNT_6ParamsE)
        /*0008*/ 	.word	0x000000a8


	//----- nvinfo : EIATTR_FRAME_SIZE
	.align		4
.L_15:
        /*000c*/ 	.byte	0x04, 0x11
        /*000e*/ 	.short	(.L_17 - .L_16)
	.align		4
.L_16:
        /*0010*/ 	.word	index@(_ZN7cutlass13device_kernelINS_4gemm6kernel13GemmUniversalIN4cute5tupleIJiiiiEEENS1_10collective13CollectiveMmaINS1_34MainloopSm90TmaGmmaWarpSpecializedILi4ENS5_IJNS4_1CILi2EEESB_NSA_ILi1EEEEEENS1_35KernelTmaWarpSpecializedCooperativeEEENS5_IJNSA_ILi256EEENSA_ILi128EEESH_EEENS_10tfloat32_tENS5_IJlSC_lEEESJ_SK_NS4_8TiledMMAINS4_8MMA_AtomIJNS4_4SM904GMMA30MMA_64x128x8_F32TF32TF32_SS_TNILNSO_7ScaleInE1ELSQ_1EEEEEENS4_6LayoutINS5_IJSB_SC_SC_EEENS5_IJSC_NSA_ILi0EEESV_EEEEENS5_IJNS4_10UnderscoreESY_SY_EEEEENS4_23SM90_TMA_LOAD_MULTICASTENS4_14ComposedLayoutINS4_7SwizzleILi3ELi4ELi3EEENS4_18smem_ptr_flag_bitsILi32EEENST_INS5_IJNSA_ILi8EEENSA_ILi32EEEEEENS5_IJS18_SC_EEEEEEEvNS4_8identityES11_S1C_vS1D_EENS_8epilogue10collective6detail29Sm90TmaWarpSpecializedAdapterINS1G_15DefaultEpilogueISJ_SK_SK_NS1F_6thread17LinearCombinationISJ_Li1EffLNS1K_9ScaleType4KindE0ELNS_15FloatRoundStyleE2ESJ_EENS1_15EpilogueDefaultEEEEEvvEEEEvNT_6ParamsE)
        /*0014*/ 	.word	0x00000000


	//----- nvinfo : EIATTR_MIN_STACK_SIZE
	.align		4
.L_17:
        /*0018*/ 	.byte	0x04, 0x12
        /*001a*/ 	.short	(.L_19 - .L_18)
	.align		4
.L_18:
        /*001c*/ 	.word	index@(_ZN7cutlass13device_kernelINS_4gemm6kernel13GemmUniversalIN4cute5tupleIJiiiiEEENS1_10collective13CollectiveMmaINS1_34MainloopSm90TmaGmmaWarpSpecializedILi4ENS5_IJNS4_1CILi2EEESB_NSA_ILi1EEEEEENS1_35KernelTmaWarpSpecializedCooperativeEEENS5_IJNSA_ILi256EEENSA_ILi128EEESH_EEENS_10tfloat32_tENS5_IJlSC_lEEESJ_SK_NS4_8TiledMMAINS4_8MMA_AtomIJNS4_4SM904GMMA30MMA_64x128x8_F32TF32TF32_SS_TNILNSO_7ScaleInE1ELSQ_1EEEEEENS4_6LayoutINS5_IJSB_SC_SC_EEENS5_IJSC_NSA_ILi0EEESV_EEEEENS5_IJNS4_10UnderscoreESY_SY_EEEEENS4_23SM90_TMA_LOAD_MULTICASTENS4_14ComposedLayoutINS4_7SwizzleILi3ELi4ELi3EEENS4_18smem_ptr_flag_bitsILi32EEENST_INS5_IJNSA_ILi8EEENSA_ILi32EEEEEENS5_IJS18_SC_EEEEEEEvNS4_8identityES11_S1C_vS1D_EENS_8epilogue10collective6detail29Sm90TmaWarpSpecializedAdapterINS1G_15DefaultEpilogueISJ_SK_SK_NS1F_6thread17LinearCombinationISJ_Li1EffLNS1K_9ScaleType4KindE0ELNS_15FloatRoundStyleE2ESJ_EENS1_15EpilogueDefaultEEEEEvvEEEEvNT_6ParamsE)
        /*0020*/ 	.word	0x00000000
.L_19:


//--------------------- .nv.compat                --------------------------
	.section	.nv.compat,"",@"SHT_CUDA_COMPAT_INFO"
	.align	4
        /*0000*/ 	.byte	0x02, 0x09, 0x01, 0x00, 0x02, 0x02, 0x04, 0x00, 0x02, 0x05, 0x05, 0x00, 0x03, 0x07, 0x01, 0x01
        /*0010*/ 	.byte	0x02, 0x03, 0x01, 0x00, 0x02, 0x06, 0x01, 0x00, 0x04, 0x0b, 0x08, 0x00, 0x00, 0x00, 0x00, 0x00
        /*0020*/ 	.byte	0x00, 0x00, 0x00, 0x00


//--------------------- .nv.info._ZN7cutlass13device_kernelINS_4gemm6kernel13GemmUniversalIN4cute5tupleIJiiiiEEENS1_10collective13CollectiveMmaINS1_34MainloopSm90TmaGmmaWarpSpecializedILi4ENS5_IJNS4_1CILi2EEESB_NSA_ILi1EEEEEENS1_35KernelTmaWarpSpecializedCooperativeEEENS5_IJNSA_ILi256EEENSA_ILi128EEESH_EEENS_10tfloat32_tENS5_IJlSC_lEEESJ_SK_NS4_8TiledMMAINS4_8MMA_AtomIJNS4_4SM904GMMA30MMA_64x128x8_F32TF32TF32_SS_TNILNSO_7ScaleInE1ELSQ_1EEEEEENS4_6LayoutINS5_IJSB_SC_SC_EEENS5_IJSC_NSA_ILi0EEESV_EEEEENS5_IJNS4_10UnderscoreESY_SY_EEEEENS4_23SM90_TMA_LOAD_MULTICASTENS4_14ComposedLayoutINS4_7SwizzleILi3ELi4ELi3EEENS4_18smem_ptr_flag_bitsILi32EEENST_INS5_IJNSA_ILi8EEENSA_ILi32EEEEEENS5_IJS18_SC_EEEEEEEvNS4_8identityES11_S1C_vS1D_EENS_8epilogue10collective6detail29Sm90TmaWarpSpecializedAdapterINS1G_15DefaultEpilogueISJ_SK_SK_NS1F_6thread17LinearCombinationISJ_Li1EffLNS1K_9ScaleType4KindE0ELNS_15FloatRoundStyleE2ESJ_EENS1_15EpilogueDefaultEEEEEvvEEEEvNT_6ParamsE --------------------------
	.section	.nv.info._ZN7cutlass13device_kernelINS_4gemm6kernel13GemmUniversalIN4cute5tupleIJiiiiEEENS1_10collective13CollectiveMmaINS1_34MainloopSm90TmaGmmaWarpSpecializedILi4ENS5_IJNS4_1CILi2EEESB_NSA_ILi1EEEEEENS1_35KernelTmaWarpSpecializedCooperativeEEENS5_IJNSA_ILi256EEENSA_ILi128EEESH_EEENS_10tfloat32_tENS5_IJlSC_lEEESJ_SK_NS4_8TiledMMAINS4_8MMA_AtomIJNS4_4SM904GMMA30MMA_64x128x8_F32TF32TF32_SS_TNILNSO_7ScaleInE1ELSQ_1EEEEEENS4_6LayoutINS5_IJSB_SC_SC_EEENS5_IJSC_NSA_ILi0EEESV_EEEEENS5_IJNS4_10UnderscoreESY_SY_EEEEENS4_23SM90_TMA_LOAD_MULTICASTENS4_14ComposedLayoutINS4_7SwizzleILi3ELi4ELi3EEENS4_18smem_ptr_flag_bitsILi32EEENST_INS5_IJNSA_ILi8EEENSA_ILi32EEEEEENS5_IJS18_SC_EEEEEEEvNS4_8identityES11_S1C_vS1D_EENS_8epilogue10collective6detail29Sm90TmaWarpSpecializedAdapterINS1G_15DefaultEpilogueISJ_SK_SK_NS1F_6thread17LinearCombinationISJ_Li1EffLNS1K_9ScaleType4KindE0ELNS_15FloatRoundStyleE2ESJ_EENS1_15EpilogueDefaultEEEEEvvEEEEvNT_6ParamsE,"",@"SHT_CUDA_INFO"
	.sectionflags	@""
	.align	4


	//----- nvinfo : EIATTR_CUDA_API_VERSION
	.align		4
        /*0000*/ 	.byte	0x04, 0x37
        /*0002*/ 	.short	(.L_21 - .L_20)
.L_20:
        /*0004*/ 	.word	0x00000082


	//----- nvinfo : EIATTR_KPARAM_INFO
	.align		4
.L_21:
        /*0008*/ 	.byte	0x04, 0x17
        /*000a*/ 	.short	(.L_23 - .L_22)
.L_22:
        /*000c*/ 	.word	0x00000000
        /*0010*/ 	.short	0x0000
        /*0012*/ 	.short	0x0070
        /*0014*/ 	.byte	0x00, 0xf0, 0x01, 0x10


	//----- nvinfo : EIATTR_SPARSE_MMA_MASK
	.align		4
.L_23:
        /*0018*/ 	.byte	0x03, 0x50
        /*001a*/ 	.short	0x0000


	//----- nvinfo : EIATTR_MAXREG_COUNT
	.align		4
        /*001c*/ 	.byte	0x03, 0x1b
        /*001e*/ 	.short	0x00a8


	//----- nvinfo : EIATTR_NUM_BARRIERS
	.align		4
        /*0020*/ 	.byte	0x02, 0x4c
        /*0022*/ 	.byte	0x01
	.zero		1


	//----- nvinfo : EIATTR_EXTERNS
	.align		4
        /*0024*/ 	.byte	0x04, 0x0f
        /*0026*/ 	.short	(.L_25 - .L_24)


	//   ....[0]....
	.align		4
.L_24:
        /*0028*/ 	.word	index@(__assertfail)


	//----- nvinfo : EIATTR_MERCURY_ISA_VERSION
	.align		4
.L_25:
        /*002c*/ 	.byte	0x03, 0x5f
        /*002e*/ 	.short	0x0101


	//----- nvinfo : EIATTR_INT_WARP_WIDE_INSTR_OFFSETS
	.align		4
        /*0030*/ 	.byte	0x04, 0x31
        /*0032*/ 	.short	(.L_27 - .L_26)


	//   ....[0]....
.L_26:
        /*0034*/ 	.word	0x00000480


	//   ....[1]....
        /*0038*/ 	.word	0x000004b0


	//   ....[2]....
        /*003c*/ 	.word	0x00000670


	//   ....[3]....
        /*0040*/ 	.word	0x00003160


	//----- nvinfo : EIATTR_COOP_GROUP_MASK_REGIDS
	.align		4
.L_27:
        /*0044*/ 	.byte	0x04, 0x29
        /*0046*/ 	.short	(.L_29 - .L_28)


	//   ....[0]....
.L_28:
        /*0048*/ 	.word	0xffffffff


	//   ....[1]....
        /*004c*/ 	.word	0xffffffff


	//   ....[2]....
        /*0050*/ 	.word	0xffffffff


	//   ....[3]....
        /*0054*/ 	.word	0xffffffff


	//   ....[4]....
        /*0058*/ 	.word	0xffffffff


	//   ....[5]....
        /*005c*/ 	.word	0xffffffff


	//----- nvinfo : EIATTR_COOP_GROUP_INSTR_OFFSETS
	.align		4
.L_29:
        /*0060*/ 	.byte	0x04, 0x28
        /*0062*/ 	.short	(.L_31 - .L_30)


	//   ....[0]....
.L_30:
        /*0064*/ 	.word	0x00000060


	//   ....[1]....
        /*0068*/ 	.word	0x00000070


	//   ....[2]....
        /*006c*/ 	.word	0x00000130


	//   ....[3]....
        /*0070*/ 	.word	0x000002d0


	//   ....[4]....
        /*0074*/ 	.word	0x000007f0


	//   ....[5]....
        /*0078*/ 	.word	0x00001240


	//----- nvinfo : EIATTR_REG_RECONFIG
	.align		4
.L_31:
        /*007c*/ 	.byte	0x01, 0x54
	.zero		2


	//----- nvinfo : EIATTR_SYSCALL_OFFSETS
	.align		4
        /*0080*/ 	.byte	0x04, 0x46
        /*0082*/ 	.short	(.L_33 - .L_32)


	//   ....[0]....
.L_32:
        /*0084*/ 	.word	0x00001400


	//----- nvinfo : EIATTR_MBARRIER_INSTR_OFFSETS
	.align		4
.L_33:
        /*0088*/ 	.byte	0x04, 0x39
        /*008a*/ 	.short	(.L_35 - .L_34)


	//   ....[0]....
.L_34:
        /*008c*/ 	.word	0x00000230
        /*0090*/ 	.word	0x000000ff
        /*0094*/ 	.word	0x00000000
        /*0098*/ 	.short	0x0100
        /*009a*/ 	.byte	0x08
	.zero		1


	//   ....[1]....
        /*009c*/ 	.word	0x00000240
        /*00a0*/ 	.word	0x000000ff
        /*00a4*/ 	.word	0x00000020
        /*00a8*/ 	.short	0x0100
        /*00aa*/ 	.byte	0x08
	.zero		1


	//   ....[2]....
        /*00ac*/ 	.word	0x00000250
        /*00b0*/ 	.word	0x000000ff
        /*00b4*/ 	.word	0x00000008
        /*00b8*/ 	.short	0x0100
        /*00ba*/ 	.byte	0x08
	.zero		1


	//   ....[3]....
        /*00bc*/ 	.word	0x00000260
        /*00c0*/ 	.word	0x000000ff
        /*00c4*/ 	.word	0x00000028
        /*00c8*/ 	.short	0x0100
        /*00ca*/ 	.byte	0x08
	.zero		1


	//   ....[4]....
        /*00cc*/ 	.word	0x00000270
        /*00d0*/ 	.word	0x000000ff
        /*00d4*/ 	.word	0x00000010
        /*00d8*/ 	.short	0x0100
        /*00da*/ 	.byte	0x08
	.zero		1


	//   ....[5]....
        /*00dc*/ 	.word	0x00000280
        /*00e0*/ 	.word	0x000000ff
        /*00e4*/ 	.word	0x00000030
        /*00e8*/ 	.short	0x0100
        /*00ea*/ 	.byte	0x08
	.zero		1


	//   ....[6]....
        /*00ec*/ 	.word	0x00000290
        /*00f0*/ 	.word	0x000000ff
        /*00f4*/ 	.word	0x00000018
        /*00f8*/ 	.short	0x0100
        /*00fa*/ 	.byte	0x08
	.zero		1


	//   ....[7]....
        /*00fc*/ 	.word	0x000002a0
        /*0100*/ 	.word	0x000000ff
        /*0104*/ 	.word	0x00000038
        /*0108*/ 	.short	0x0100
        /*010a*/ 	.byte	0x08
	.zero		1


	//   ....[8]....
        /*010c*/ 	.word	0x000006f0
        /*0110*/ 	.word	0x000000ff
        /*0114*/ 	.word	0x00000050
        /*0118*/ 	.short	0x0100
        /*011a*/ 	.byte	0x06
	.zero		1


	//   ....[9]....
        /*011c*/ 	.word	0x00000780
        /*0120*/ 	.word	0x000000ff
        /*0124*/ 	.word	0x00000058
        /*0128*/ 	.short	0x0100
        /*012a*/ 	.byte	0x06
	.zero		1


	//   ....[10]....
        /*012c*/ 	.word	0x000014c0
        /*0130*/ 	.word	0x00000003
        /*0134*/ 	.word	0x00000000
        /*0138*/ 	.short	0x010a
        /*013a*/ 	.byte	0x3f
	.zero		1


	//   ....[11]....
        /*013c*/ 	.word	0x00001500
        /*0140*/ 	.word	0x00000003
        /*0144*/ 	.word	0x00000000
        /*0148*/ 	.short	0x010a
        /*014a*/ 	.byte	0x3f
	.zero		1


	//   ....[12]....
        /*014c*/ 	.word	0x00002320
        /*0150*/ 	.word	0x00000005
        /*0154*/ 	.word	0x00000000
        /*0158*/ 	.short	0x010a
        /*015a*/ 	.byte	0x3f
	.zero		1


	//   ....[13]....
        /*015c*/ 	.word	0x00002360
        /*0160*/ 	.word	0x00000005
        /*0164*/ 	.word	0x00000000
        /*0168*/ 	.short	0x010a
        /*016a*/ 	.byte	0x3f
	.zero		1


	//   ....[14]....
        /*016c*/ 	.word	0x00003000
        /*0170*/ 	.word	0x00000005
        /*0174*/ 	.word	0x00000000
        /*0178*/ 	.short	0x0101
        /*017a*/ 	.byte	0x3f
	.zero		1


	//   ....[15]....
        /*017c*/ 	.word	0x000031e0
        /*0180*/ 	.word	0x00000003
        /*0184*/ 	.word	0x00000000
        /*0188*/ 	.short	0x0101
        /*018a*/ 	.byte	0x3f
	.zero		1


	//   ....[16]....
        /*018c*/ 	.word	0x0000c6d0
        /*0190*/ 	.word	0x00000014
        /*0194*/ 	.word	0x00000020
        /*0198*/ 	.short	0x010a
        /*019a*/ 	.byte	0x3f
	.zero		1


	//   ....[17]....
        /*019c*/ 	.word	0x0000ccd0
        /*01a0*/ 	.word	0x00000004
        /*01a4*/ 	.word	0x00000058
        /*01a8*/ 	.short	0x0101
        /*01aa*/ 	.byte	0x3f
	.zero		1


	//   ....[18]....
        /*01ac*/ 	.word	0x0000d3e0
        /*01b0*/ 	.word	0x00000005
        /*01b4*/ 	.word	0x00000000
        /*01b8*/ 	.short	0x010a
        /*01ba*/ 	.byte	0x3f
	.zero		1


	//   ....[19]....
        /*01bc*/ 	.word	0x0000d460
        /*01c0*/ 	.word	0x00000007
        /*01c4*/ 	.word	0x00000000
        /*01c8*/ 	.short	0x010a
        /*01ca*/ 	.byte	0x3f
	.zero		1


	//   ....[20]....
        /*01cc*/ 	.word	0x0000d4f0
        /*01d0*/ 	.word	0x00000006
        /*01d4*/ 	.word	0x00000000
        /*01d8*/ 	.short	0x010a
        /*01da*/ 	.byte	0x3f
	.zero		1


	//   ....[21]....
        /*01dc*/ 	.word	0x0000d580
        /*01e0*/ 	.word	0x00000003
        /*01e4*/ 	.word	0x00000000
        /*01e8*/ 	.short	0x010a
        /*01ea*/ 	.byte	0x3f
	.zero		1


	//   ....[22]....
        /*01ec*/ 	.word	0x0000d5e0
        /*01f0*/ 	.word	0x00000003
        /*01f4*/ 	.word	0x00000000
        /*01f8*/ 	.short	0x010a
        /*01fa*/ 	.byte	0x3f
	.zero		1


	//   ....[23]....
        /*01fc*/ 	.word	0x0000d630
        /*0200*/ 	.word	0x00000005
        /*0204*/ 	.word	0x00000000
        /*0208*/ 	.short	0x010a
        /*020a*/ 	.byte	0x3f
	.zero		1


	//   ....[24]....
        /*020c*/ 	.word	0x0000d700
        /*0210*/ 	.word	0x00000014
        /*0214*/ 	.word	0x00000020
        /*0218*/ 	.short	0x010a
        /*021a*/ 	.byte	0x3f
	.zero		1


	//   ....[25]....
        /*021c*/ 	.word	0x0000d7d0
        /*0220*/ 	.word	0x00000005
        /*0224*/ 	.word	0x00000000
        /*0228*/ 	.short	0x010a
        /*022a*/ 	.byte	0x3f
	.zero		1


	//   ....[26]....
        /*022c*/ 	.word	0x0000d820
        /*0230*/ 	.word	0x00000007
        /*0234*/ 	.word	0x00000000
        /*0238*/ 	.short	0x010a
        /*023a*/ 	.byte	0x3f
	.zero		1


	//   ....[27]....
        /*023c*/ 	.word	0x0000d870
        /*0240*/ 	.word	0x00000006
        /*0244*/ 	.word	0x00000000
        /*0248*/ 	.short	0x010a
        /*024a*/ 	.byte	0x3f
	.zero		1


	//----- nvinfo : EIATTR_NUM_MBARRIERS
	.align		4
.L_35:
        /*024c*/ 	.byte	0x03, 0x38
        /*024e*/ 	.short	0x000a


	//----- nvinfo : EIATTR_EXIT_INSTR_OFFSETS
	.align		4
        /*0250*/ 	.byte	0x04, 0x1c
        /*0252*/ 	.short	(.L_37 - .L_36)


	//   ....[0]....
.L_36:
        /*0254*/ 	.word	0x00000950


	//   ....[1]....
        /*0258*/ 	.word	0x00001170


	//   ....[2]....
        /*025c*/ 	.word	0x0000bd00


	//   ....[3]....
        /*0260*/ 	.word	0x0000c260


	//   ....[4]....
        /*0264*/ 	.word	0x0000d5d0


	//----- nvinfo : EIATTR_MAX_THREADS
	.align		4
.L_37:
        /*0268*/ 	.byte	0x04, 0x05
        /*026a*/ 	.short	(.L_39 - .L_38)
.L_38:
        /*026c*/ 	.word	0x00000180
        /*0270*/ 	.word	0x00000001
        /*0274*/ 	.word	0x00000001


	//----- nvinfo : EIATTR_CRS_STACK_SIZE
	.align		4
.L_39:
        /*0278*/ 	.byte	0x04, 0x1e
        /*027a*/ 	.short	(.L_41 - .L_40)
.L_40:
        /*027c*/ 	.word	0x00000000


	//----- nvinfo : EIATTR_CBANK_PARAM_SIZE
	.align		4
.L_41:
        /*0280*/ 	.byte	0x03, 0x19
        /*0282*/ 	.short	0x0470


	//----- nvinfo : EIATTR_PARAM_CBANK
	.align		4
        /*0284*/ 	.byte	0x04, 0x0a
        /*0286*/ 	.short	(.L_43 - .L_42)
	.align		4
.L_42:
        /*0288*/ 	.word	index@(.nv.constant0._ZN7cutlass13device_kernelINS_4gemm6kernel13GemmUniversalIN4cute5tupleIJiiiiEEENS1_10collective13CollectiveMmaINS1_34MainloopSm90TmaGmmaWarpSpecializedILi4ENS5_IJNS4_1CILi2EEESB_NSA_ILi1EEEEEENS1_35KernelTmaWarpSpecializedCooperativeEEENS5_IJNSA_ILi256EEENSA_ILi128EEESH_EEENS_10tfloat32_tENS5_IJlSC_lEEESJ_SK_NS4_8TiledMMAINS4_8MMA_AtomIJNS4_4SM904GMMA30MMA_64x128x8_F32TF32TF32_SS_TNILNSO_7ScaleInE1ELSQ_1EEEEEENS4_6LayoutINS5_IJSB_SC_SC_EEENS5_IJSC_NSA_ILi0EEESV_EEEEENS5_IJNS4_10UnderscoreESY_SY_EEEEENS4_23SM90_TMA_LOAD_MULTICASTENS4_14ComposedLayoutINS4_7SwizzleILi3ELi4ELi3EEENS4_18smem_ptr_flag_bitsILi32EEENST_INS5_IJNSA_ILi8EEENSA_ILi32EEEEEENS5_IJS18_SC_EEEEEEEvNS4_8identityES11_S1C_vS1D_EENS_8epilogue10collective6detail29Sm90TmaWarpSpecializedAdapterINS1G_15DefaultEpilogueISJ_SK_SK_NS1F_6thread17LinearCombinationISJ_Li1EffLNS1K_9ScaleType4KindE0ELNS_15FloatRoundStyleE2ESJ_EENS1_15EpilogueDefaultEEEEEvvEEEEvNT_6ParamsE)
        /*028c*/ 	.short	0x0210
        /*028e*/ 	.short	0x0470


	//----- nvinfo : EIATTR_SW_WAR
	.align		4
.L_43:
        /*0290*/ 	.byte	0x04, 0x36
        /*0292*/ 	.short	(.L_45 - .L_44)
.L_44:
        /*0294*/ 	.word	0x00000008
.L_45:


//--------------------- .nv.callgraph             --------------------------
	.section	.nv.callgraph,"",@"SHT_CUDA_CALLGRAPH"
	.align	4
	.sectionentsize	8
	.align		4
        /*0000*/ 	.word	0x00000000
	.align		4
        /*0004*/ 	.word	0xffffffff
	.align		4
        /*0008*/ 	.word	index@(_ZN7cutlass13device_kernelINS_4gemm6kernel13GemmUniversalIN4cute5tupleIJiiiiEEENS1_10collective13CollectiveMmaINS1_34MainloopSm90TmaGmmaWarpSpecializedILi4ENS5_IJNS4_1CILi2EEESB_NSA_ILi1EEEEEENS1_35KernelTmaWarpSpecializedCooperativeEEENS5_IJNSA_ILi256EEENSA_ILi128EEESH_EEENS_10tfloat32_tENS5_IJlSC_lEEESJ_SK_NS4_8TiledMMAINS4_8MMA_AtomIJNS4_4SM904GMMA30MMA_64x128x8_F32TF32TF32_SS_TNILNSO_7ScaleInE1ELSQ_1EEEEEENS4_6LayoutINS5_IJSB_SC_SC_EEENS5_IJSC_NSA_ILi0EEESV_EEEEENS5_IJNS4_10UnderscoreESY_SY_EEEEENS4_23SM90_TMA_LOAD_MULTICASTENS4_14ComposedLayoutINS4_7SwizzleILi3ELi4ELi3EEENS4_18smem_ptr_flag_bitsILi32EEENST_INS5_IJNSA_ILi8EEENSA_ILi32EEEEEENS5_IJS18_SC_EEEEEEEvNS4_8identityES11_S1C_vS1D_EENS_8epilogue10collective6detail29Sm90TmaWarpSpecializedAdapterINS1G_15DefaultEpilogueISJ_SK_SK_NS1F_6thread17LinearCombinationISJ_Li1EffLNS1K_9ScaleType4KindE0ELNS_15FloatRoundStyleE2ESJ_EENS1_15EpilogueDefaultEEEEEvvEEEEvNT_6ParamsE)
	.align		4
        /*000c*/ 	.word	index@(__assertfail)
	.align		4
        /*0010*/ 	.word	0x00000000
	.align		4
        /*0014*/ 	.word	0xfffffffe
	.align		4
        /*0018*/ 	.word	0x00000000
	.align		4
        /*001c*/ 	.word	0xfffffffd
	.align		4
        /*0020*/ 	.word	0x00000000
	.align		4
        /*0024*/ 	.word	0xfffffffc


//--------------------- .nv.constant4             --------------------------
	.section	.nv.constant4,"a",@progbits
	.align	8
	.align		8
.nv.constant4:
        /*0000*/ 	.dword	__assertfail
	.align		8
        /*0008*/ 	.dword	__unnamed_1
	.align		8
        /*0010*/ 	.dword	_ZN39_INTERNAL_f9a495f1_4_k_cu_1e1e39ab_68874cuda3std3__45__cpo5beginE
	.align		8
        /*0018*/ 	.dword	_ZN39_INTERNAL_f9a495f1_4_k_cu_1e1e39ab_68874cuda3std3__45__cpo3endE
	.align		8
        /*0020*/ 	.dword	_ZN39_INTERNAL_f9a495f1_4_k_cu_1e1e39ab_68874cuda3std3__45__cpo6cbeginE
	.align		8
        /*0028*/ 	.dword	_ZN39_INTERNAL_f9a495f1_4_k_cu_1e1e39ab_68874cuda3std3__45__cpo4cendE
	.align		8
        /*0030*/ 	.dword	_ZN39_INTERNAL_f9a495f1_4_k_cu_1e1e39ab_68874cuda3std3__441_GLOBAL__N__f9a495f1_4_k_cu_1e1e39ab_68876ignoreE
	.align		8
        /*0038*/ 	.dword	_ZN39_INTERNAL_f9a495f1_4_k_cu_1e1e39ab_68874cuda3std3__419piecewise_constructE
	.align		8
        /*0040*/ 	.dword	_ZN39_INTERNAL_f9a495f1_4_k_cu_1e1e39ab_68874cuda3std3__48in_placeE
	.align		8
        /*0048*/ 	.dword	_ZN39_INTERNAL_f9a495f1_4_k_cu_1e1e39ab_68874cuda3std6ranges3__45__cpo4swapE
	.align		8
        /*0050*/ 	.dword	_ZN39_INTERNAL_f9a495f1_4_k_cu_1e1e39ab_68874cuda3std6ranges3__45__cpo9iter_moveE
	.align		8
        /*0058*/ 	.dword	_ZN39_INTERNAL_f9a495f1_4_k_cu_1e1e39ab_68874cute7productE
	.align		8
        /*0060*/ 	.dword	_ZN39_INTERNAL_f9a495f1_4_k_cu_1e1e39ab_68874cute1_E
	.align		8
        /*0068*/ 	.dword	$str$22
	.align		8
        /*0070*/ 	.dword	$str$23


//--------------------- .text._ZN7cutlass13device_kernelINS_4gemm6kernel13GemmUniversalIN4cute5tupleIJiiiiEEENS1_10collective13CollectiveMmaINS1_34MainloopSm90TmaGmmaWarpSpecializedILi4ENS5_IJNS4_1CILi2EEESB_NSA_ILi1EEEEEENS1_35KernelTmaWarpSpecializedCooperativeEEENS5_IJNSA_ILi256EEENSA_ILi128EEESH_EEENS_10tfloat32_tENS5_IJlSC_lEEESJ_SK_NS4_8TiledMMAINS4_8MMA_AtomIJNS4_4SM904GMMA30MMA_64x128x8_F32TF32TF32_SS_TNILNSO_7ScaleInE1ELSQ_1EEEEEENS4_6LayoutINS5_IJSB_SC_SC_EEENS5_IJSC_NSA_ILi0EEESV_EEEEENS5_IJNS4_10UnderscoreESY_SY_EEEEENS4_23SM90_TMA_LOAD_MULTICASTENS4_14ComposedLayoutINS4_7SwizzleILi3ELi4ELi3EEENS4_18smem_ptr_flag_bitsILi32EEENST_INS5_IJNSA_ILi8EEENSA_ILi32EEEEEENS5_IJS18_SC_EEEEEEEvNS4_8identityES11_S1C_vS1D_EENS_8epilogue10collective6detail29Sm90TmaWarpSpecializedAdapterINS1G_15DefaultEpilogueISJ_SK_SK_NS1F_6thread17LinearCombinationISJ_Li1EffLNS1K_9ScaleType4KindE0ELNS_15FloatRoundStyleE2ESJ_EENS1_15EpilogueDefaultEEEEEvvEEEEvNT_6ParamsE --------------------------
	.section	.text._ZN7cutlass13device_kernelINS_4gemm6kernel13GemmUniversalIN4cute5tupleIJiiiiEEENS1_10collective13CollectiveMmaINS1_34MainloopSm90TmaGmmaWarpSpecializedILi4ENS5_IJNS4_1CILi2EEESB_NSA_ILi1EEEEEENS1_35KernelTmaWarpSpecializedCooperativeEEENS5_IJNSA_ILi256EEENSA_ILi128EEESH_EEENS_10tfloat32_tENS5_IJlSC_lEEESJ_SK_NS4_8TiledMMAINS4_8MMA_AtomIJNS4_4SM904GMMA30MMA_64x128x8_F32TF32TF32_SS_TNILNSO_7ScaleInE1ELSQ_1EEEEEENS4_6LayoutINS5_IJSB_SC_SC_EEENS5_IJSC_NSA_ILi0EEESV_EEEEENS5_IJNS4_10UnderscoreESY_SY_EEEEENS4_23SM90_TMA_LOAD_MULTICASTENS4_14ComposedLayoutINS4_7SwizzleILi3ELi4ELi3EEENS4_18smem_ptr_flag_bitsILi32EEENST_INS5_IJNSA_ILi8EEENSA_ILi32EEEEEENS5_IJS18_SC_EEEEEEEvNS4_8identityES11_S1C_vS1D_EENS_8epilogue10collective6detail29Sm90TmaWarpSpecializedAdapterINS1G_15DefaultEpilogueISJ_SK_SK_NS1F_6thread17LinearCombinationISJ_Li1EffLNS1K_9ScaleType4KindE0ELNS_15FloatRoundStyleE2ESJ_EENS1_15EpilogueDefaultEEEEEvvEEEEvNT_6ParamsE,"ax",@progbits
	.align	128
.text._ZN7cutlass13device_kernelINS_4gemm6kernel13GemmUniversalIN4cute5tupleIJiiiiEEENS1_10collective13CollectiveMmaINS1_34MainloopSm90TmaGmmaWarpSpecializedILi4ENS5_IJNS4_1CILi2EEESB_NSA_ILi1EEEEEENS1_35KernelTmaWarpSpecializedCooperativeEEENS5_IJNSA_ILi256EEENSA_ILi128EEESH_EEENS_10tfloat32_tENS5_IJlSC_lEEESJ_SK_NS4_8TiledMMAINS4_8MMA_AtomIJNS4_4SM904GMMA30MMA_64x128x8_F32TF32TF32_SS_TNILNSO_7ScaleInE1ELSQ_1EEEEEENS4_6LayoutINS5_IJSB_SC_SC_EEENS5_IJSC_NSA_ILi0EEESV_EEEEENS5_IJNS4_10UnderscoreESY_SY_EEEEENS4_23SM90_TMA_LOAD_MULTICASTENS4_14ComposedLayoutINS4_7SwizzleILi3ELi4ELi3EEENS4_18smem_ptr_flag_bitsILi32EEENST_INS5_IJNSA_ILi8EEENSA_ILi32EEEEEENS5_IJS18_SC_EEEEEEEvNS4_8identityES11_S1C_vS1D_EENS_8epilogue10collective6detail29Sm90TmaWarpSpecializedAdapterINS1G_15DefaultEpilogueISJ_SK_SK_NS1F_6thread17LinearCombinationISJ_Li1EffLNS1K_9ScaleType4KindE0ELNS_15FloatRoundStyleE2ESJ_EENS1_15EpilogueDefaultEEEEEvvEEEEvNT_6ParamsE:
        .type           _ZN7cutlass13device_kernelINS_4gemm6kernel13GemmUniversalIN4cute5tupleIJiiiiEEENS1_10collective13CollectiveMmaINS1_34MainloopSm90TmaGmmaWarpSpecializedILi4ENS5_IJNS4_1CILi2EEESB_NSA_ILi1EEEEEENS1_35KernelTmaWarpSpecializedCooperativeEEENS5_IJNSA_ILi256EEENSA_ILi128EEESH_EEENS_10tfloat32_tENS5_IJlSC_lEEESJ_SK_NS4_8TiledMMAINS4_8MMA_AtomIJNS4_4SM904GMMA30MMA_64x128x8_F32TF32TF32_SS_TNILNSO_7ScaleInE1ELSQ_1EEEEEENS4_6LayoutINS5_IJSB_SC_SC_EEENS5_IJSC_NSA_ILi0EEESV_EEEEENS5_IJNS4_10UnderscoreESY_SY_EEEEENS4_23SM90_TMA_LOAD_MULTICASTENS4_14ComposedLayoutINS4_7SwizzleILi3ELi4ELi3EEENS4_18smem_ptr_flag_bitsILi32EEENST_INS5_IJNSA_ILi8EEENSA_ILi32EEEEEENS5_IJS18_SC_EEEEEEEvNS4_8identityES11_S1C_vS1D_EENS_8epilogue10collective6detail29Sm90TmaWarpSpecializedAdapterINS1G_15DefaultEpilogueISJ_SK_SK_NS1F_6thread17LinearCombinationISJ_Li1EffLNS1K_9ScaleType4KindE0ELNS_15FloatRoundStyleE2ESJ_EENS1_15EpilogueDefaultEEEEEvvEEEEvNT_6ParamsE,@function
        .size           _ZN7cutlass13device_kernelINS_4gemm6kernel13GemmUniversalIN4cute5tupleIJiiiiEEENS1_10collective13CollectiveMmaINS1_34MainloopSm90TmaGmmaWarpSpecializedILi4ENS5_IJNS4_1CILi2EEESB_NSA_ILi1EEEEEENS1_35KernelTmaWarpSpecializedCooperativeEEENS5_IJNSA_ILi256EEENSA_ILi128EEESH_EEENS_10tfloat32_tENS5_IJlSC_lEEESJ_SK_NS4_8TiledMMAINS4_8MMA_AtomIJNS4_4SM904GMMA30MMA_64x128x8_F32TF32TF32_SS_TNILNSO_7ScaleInE1ELSQ_1EEEEEENS4_6LayoutINS5_IJSB_SC_SC_EEENS5_IJSC_NSA_ILi0EEESV_EEEEENS5_IJNS4_10UnderscoreESY_SY_EEEEENS4_23SM90_TMA_LOAD_MULTICASTENS4_14ComposedLayoutINS4_7SwizzleILi3ELi4ELi3EEENS4_18smem_ptr_flag_bitsILi32EEENST_INS5_IJNSA_ILi8EEENSA_ILi32EEEEEENS5_IJS18_SC_EEEEEEEvNS4_8identityES11_S1C_vS1D_EENS_8epilogue10collective6detail29Sm90TmaWarpSpecializedAdapterINS1G_15DefaultEpilogueISJ_SK_SK_NS1F_6thread17LinearCombinationISJ_Li1EffLNS1K_9ScaleType4KindE0ELNS_15FloatRoundStyleE2ESJ_EENS1_15EpilogueDefaultEEEEEvvEEEEvNT_6ParamsE,(.L_x_323 - _ZN7cutlass13device_kernelINS_4gemm6kernel13GemmUniversalIN4cute5tupleIJiiiiEEENS1_10collective13CollectiveMmaINS1_34MainloopSm90TmaGmmaWarpSpecializedILi4ENS5_IJNS4_1CILi2EEESB_NSA_ILi1EEEEEENS1_35KernelTmaWarpSpecializedCooperativeEEENS5_IJNSA_ILi256EEENSA_ILi128EEESH_EEENS_10tfloat32_tENS5_IJlSC_lEEESJ_SK_NS4_8TiledMMAINS4_8MMA_AtomIJNS4_4SM904GMMA30MMA_64x128x8_F32TF32TF32_SS_TNILNSO_7ScaleInE1ELSQ_1EEEEEENS4_6LayoutINS5_IJSB_SC_SC_EEENS5_IJSC_NSA_ILi0EEESV_EEEEENS5_IJNS4_10UnderscoreESY_SY_EEEEENS4_23SM90_TMA_LOAD_MULTICASTENS4_14ComposedLayoutINS4_7SwizzleILi3ELi4ELi3EEENS4_18smem_ptr_flag_bitsILi32EEENST_INS5_IJNSA_ILi8EEENSA_ILi32EEEEEENS5_IJS18_SC_EEEEEEEvNS4_8identityES11_S1C_vS1D_EENS_8epilogue10collective6detail29Sm90TmaWarpSpecializedAdapterINS1G_15DefaultEpilogueISJ_SK_SK_NS1F_6thread17LinearCombinationISJ_Li1EffLNS1K_9ScaleType4KindE0ELNS_15FloatRoundStyleE2ESJ_EENS1_15EpilogueDefaultEEEEEvvEEEEvNT_6ParamsE)
        .other          _ZN7cutlass13device_kernelINS_4gemm6kernel13GemmUniversalIN4cute5tupleIJiiiiEEENS1_10collective13CollectiveMmaINS1_34MainloopSm90TmaGmmaWarpSpecializedILi4ENS5_IJNS4_1CILi2EEESB_NSA_ILi1EEEEEENS1_35KernelTmaWarpSpecializedCooperativeEEENS5_IJNSA_ILi256EEENSA_ILi128EEESH_EEENS_10tfloat32_tENS5_IJlSC_lEEESJ_SK_NS4_8TiledMMAINS4_8MMA_AtomIJNS4_4SM904GMMA30MMA_64x128x8_F32TF32TF32_SS_TNILNSO_7ScaleInE1ELSQ_1EEEEEENS4_6LayoutINS5_IJSB_SC_SC_EEENS5_IJSC_NSA_ILi0EEESV_EEEEENS5_IJNS4_10UnderscoreESY_SY_EEEEENS4_23SM90_TMA_LOAD_MULTICASTENS4_14ComposedLayoutINS4_7SwizzleILi3ELi4ELi3EEENS4_18smem_ptr_flag_bitsILi32EEENST_INS5_IJNSA_ILi8EEENSA_ILi32EEEEEENS5_IJS18_SC_EEEEEEEvNS4_8identityES11_S1C_vS1D_EENS_8epilogue10collective6detail29Sm90TmaWarpSpecializedAdapterINS1G_15DefaultEpilogueISJ_SK_SK_NS1F_6thread17LinearCombinationISJ_Li1EffLNS1K_9ScaleType4KindE0ELNS_15FloatRoundStyleE2ESJ_EENS1_15EpilogueDefaultEEEEEvvEEEEvNT_6ParamsE,@"STO_CUDA_ENTRY STV_DEFAULT"
_ZN7cutlass13device_kernelINS_4gemm6kernel13GemmUniversalIN4cute5tupleIJiiiiEEENS1_10collective13CollectiveMmaINS1_34MainloopSm90TmaGmmaWarpSpecializedILi4ENS5_IJNS4_1CILi2EEESB_NSA_ILi1EEEEEENS1_35KernelTmaWarpSpecializedCooperativeEEENS5_IJNSA_ILi256EEENSA_ILi128EEESH_EEENS_10tfloat32_tENS5_IJlSC_lEEESJ_SK_NS4_8TiledMMAINS4_8MMA_AtomIJNS4_4SM904GMMA30MMA_64x128x8_F32TF32TF32_SS_TNILNSO_7ScaleInE1ELSQ_1EEEEEENS4_6LayoutINS5_IJSB_SC_SC_EEENS5_IJSC_NSA_ILi0EEESV_EEEEENS5_IJNS4_10UnderscoreESY_SY_EEEEENS4_23SM90_TMA_LOAD_MULTICASTENS4_14ComposedLayoutINS4_7SwizzleILi3ELi4ELi3EEENS4_18smem_ptr_flag_bitsILi32EEENST_INS5_IJNSA_ILi8EEENSA_ILi32EEEEEENS5_IJS18_SC_EEEEEEEvNS4_8identityES11_S1C_vS1D_EENS_8epilogue10collective6detail29Sm90TmaWarpSpecializedAdapterINS1G_15DefaultEpilogueISJ_SK_SK_NS1F_6thread17LinearCombinationISJ_Li1EffLNS1K_9ScaleType4KindE0ELNS_15FloatRoundStyleE2ESJ_EENS1_15EpilogueDefaultEEEEEvvEEEEvNT_6ParamsE:
[----:B------:R-:W0:Y:S01]  /*0000*/  LDC R1, c[0x0][0x28] ;  /* 0x00000a00ff017b82 */ /* 0x000e220000000800 */
[----:B------:R-:W1:Y:S01]  /*0010*/  S2R R18, SR_TID.X ;  /* 0x0000000000127919 */ /* 0x000e620000002100 */
[----:B------:R-:W-:Y:S01]  /*0020*/  ELECT P0, URZ, PT ;  /* 0x00000000003f782f */ /* 0x000fe20003800000 */
[----:B------:R-:W-:Y:S01]  /*0030*/  BSSY B0, `(.L_x_0) ;  /* 0x000000f000007945 */ /* 0x000fe20003800000 */
[--C-:B-1----:R-:W-:Y:S02]  /*0040*/  SHF.R.U32.HI R0, RZ, 0x5, R18.reuse ;  /* 0x00000005ff007819 */ /* 0x102fe40000011612 */
[----:B------:R-:W-:-:S03]  /*0050*/  SHF.R.U32.HI R3, RZ, 0x7, R18 ;  /* 0x00000007ff037819 */ /* 0x000fc60000011612 */
[----:B------:R-:W1:Y:S04]  /*0060*/  SHFL.IDX PT, R2, R0, RZ, 0x1f ;  /* 0x00001fff00027589 */ /* 0x000e6800000e0000 */
[----:B------:R2:W3:Y:S01]  /*0070*/  SHFL.IDX PT, R5, R3, RZ, 0x1f ;  /* 0x00001fff03057589 */ /* 0x0004e200000e0000 */
[----:B-1----:R-:W-:-:S13]  /*0080*/  ISETP.NE.OR P0, PT, R2, RZ, !P0 ;  /* 0x000000ff0200720c */ /* 0x002fda0004705670 */
[----:B0-23--:R-:W-:Y:S05]  /*0090*/  @P0 BRA `(.L_x_1) ;  /* 0x0000000000200947 */ /* 0x00dfea0003800000 */
[----:B------:R-:W-:Y:S02]  /*00a0*/  ULDC.64 UR4, c[0x0][0x198] ;  /* 0x0000660000047ab9 */ /* 0x000fe40000000a00 */
[----:B------:R-:W-:Y:S02]  /*00b0*/  UIADD3 UR6, UP0, UR4, 0xf0, URZ ;  /* 0x000000f004067890 */ /* 0x000fe4000ff1e03f */
[----:B------:R-:W-:Y:S02]  /*00c0*/  UIADD3 UR4, UP1, UR4, 0x1f0, URZ ;  /* 0x000001f004047890 */ /* 0x000fe4000ff3e03f */
[----:B------:R-:W-:Y:S02]  /*00d0*/  UIADD3.X UR7, URZ, UR5, URZ, UP0, !UPT ;  /* 0x000000053f077290 */ /* 0x000fe400087fe43f */
[----:B------:R-:W-:-:S07]  /*00e0*/  UIADD3.X UR5, URZ, UR5, URZ, UP1, !UPT ;  /* 0x000000053f057290 */ /* 0x000fce0008ffe43f */
[----:B------:R0:W-:Y:S02]  /*00f0*/  UTMACCTL.PF [UR6] ;  /* 0x00000000060079b9 */ /* 0x0001e40008040000 */
[----:B------:R0:W-:Y:S02]  /*0100*/  UTMACCTL.PF [UR4] ;  /* 0x00000000040079b9 */ /* 0x0001e40008040000 */
[----:B0-----:R-:W-:Y:S01]  /*0110*/  NOP ;  /* 0x0000000000007918 */ /* 0x001fe20000000000 */
.L_x_1:
[----:B------:R-:W-:Y:S05]  /*0120*/  BSYNC B0 ;  /* 0x0000000000007941 */ /* 0x000fea0003800000 */
.L_x_0:
[----:B------:R-:W0:Y:S02]  /*0130*/  SHFL.IDX PT, R3, R0, RZ, 0x1f ;  /* 0x00001fff00037589 */ /* 0x000e2400000e0000 */
[----:B0-----:R-:W-:-:S13]  /*0140*/  ISETP.NE.AND P0, PT, R3, RZ, PT ;  /* 0x000000ff0300720c */ /* 0x001fda0003f05270 */
[----:B------:R-:W-:Y:S05]  /*0150*/  @P0 BRA `(.L_x_2) ;  /* 0x0000000000580947 */ /* 0x000fea0003800000 */
[----:B------:R-:W0:Y:S01]  /*0160*/  S2UR UR8, SR_CgaCtaId ;  /* 0x00000000000879c3 */ /* 0x000e220000008800 */
[----:B------:R-:W-:Y:S01]  /*0170*/  UMOV UR4, 0x400 ;  /* 0x0000040000047882 */ /* 0x000fe20000000000 */
[----:B------:R-:W-:Y:S01]  /*0180*/  UMOV UR5, 0x1 ;  /* 0x0000000100057882 */ /* 0x000fe20000000000 */
[----:B------:R-:W-:Y:S01]  /*0190*/  UMOV UR6, 0x6 ;  /* 0x0000000600067882 */ /* 0x000fe20000000000 */
[----:B------:R-:W-:Y:S01]  /*01a0*/  ELECT P0, URZ, PT ;  /* 0x00000000003f782f */ /* 0x000fe20003800000 */
[----:B------:R-:W-:-:S04]  /*01b0*/  UIADD3 UR6, -UR6, 0x100000, URZ ;  /* 0x0010000006067890 */ /* 0x000fc8000fffe13f */
[----:B------:R-:W-:Y:S02]  /*01c0*/  USHF.L.U32 UR7, UR6, 0xb, URZ ;  /* 0x0000000b06077899 */ /* 0x000fe4000800063f */
[----:B------:R-:W-:Y:S02]  /*01d0*/  USHF.L.U32 UR6, UR6, 0x1, URZ ;  /* 0x0000000106067899 */ /* 0x000fe4000800063f */
[----:B0-----:R-:W-:Y:S02]  /*01e0*/  ULEA UR8, UR8, UR4, 0x18 ;  /* 0x0000000408087291 */ /* 0x001fe4000f8ec03f */
[----:B------:R-:W-:-:S04]  /*01f0*/  UIADD3 UR4, -UR5, 0x100000, URZ ;  /* 0x0010000005047890 */ /* 0x000fc8000fffe13f */
[----:B------:R-:W-:Y:S02]  /*0200*/  USHF.L.U32 UR5, UR4, 0xb, URZ ;  /* 0x0000000b04057899 */ /* 0x000fe4000800063f */
[----:B------:R-:W-:Y:S01]  /*0210*/  USHF.L.U32 UR4, UR4, 0x1, URZ ;  /* 0x0000000104047899 */ /* 0x000fe2000800063f */
[----:B------:R-:W0:Y:S11]  /*0220*/  FENCE.VIEW.ASYNC.S ;  /* 0x00000000000073c6 */ /* 0x000e360000000000 */
[----:B0-----:R0:W1:Y:S01]  /*0230*/  SYNCS.EXCH.64 URZ, [UR8], UR4 ;  /* 0x00000004083f75b2 */ /* 0x0010620008000100 */
[----:B------:R0:W2:Y:S01]  /*0240*/  SYNCS.EXCH.64 URZ, [UR8+0x20], UR6 ;  /* 0x00002006083f75b2 */ /* 0x0000a20008000100 */
[----:B------:R0:W3:Y:S01]  /*0250*/  SYNCS.EXCH.64 URZ, [UR8+0x8], UR4 ;  /* 0x00000804083f75b2 */ /* 0x0000e20008000100 */
[----:B------:R0:W4:Y:S01]  /*0260*/  SYNCS.EXCH.64 URZ, [UR8+0x28], UR6 ;  /* 0x00002806083f75b2 */ /* 0x0001220008000100 */
[----:B------:R0:W0:Y:S01]  /*0270*/  SYNCS.EXCH.64 URZ, [UR8+0x10], UR4 ;  /* 0x00001004083f75b2 */ /* 0x0000220008000100 */
[----:B------:R0:W0:Y:S01]  /*0280*/  SYNCS.EXCH.64 URZ, [UR8+0x30], UR6 ;  /* 0x00003006083f75b2 */ /* 0x0000220008000100 */
[----:B------:R0:W0:Y:S01]  /*0290*/  SYNCS.EXCH.64 URZ, [UR8+0x18], UR4 ;  /* 0x00001804083f75b2 */ /* 0x0000220008000100 */
[----:B------:R0:W0:Y:S01]  /*02a0*/  SYNCS.EXCH.64 URZ, [UR8+0x38], UR6 ;  /* 0x00003806083f75b2 */ /* 0x0000220008000100 */
[----:B------:R-:W-:Y:S01]  /*02b0*/  NOP ;  /* 0x0000000000007918 */ /* 0x000fe20000000000 */
.L_x_2:
[----:B------:R-:W-:Y:S01]  /*02c0*/  SHF.R.S32.HI R7, RZ, 0x1f, R18 ;  /* 0x0000001fff077819 */ /* 0x000fe20000011412 */
[----:B------:R-:W5:Y:S01]  /*02d0*/  SHFL.IDX PT, R0, R0, RZ, 0x1f ;  /* 0x00001fff00007589 */ /* 0x000f6200000e0000 */
[----:B0-----:R-:W0:Y:S01]  /*02e0*/  S2UR UR8, SR_CTAID.X ;  /* 0x00000000000879c3 */ /* 0x001e220000002500 */
[----:B------:R-:W-:Y:S02]  /*02f0*/  ELECT P0, URZ, PT ;  /* 0x00000000003f782f */ /* 0x000fe40003800000 */
[----:B------:R-:W-:Y:S01]  /*0300*/  LEA.HI R7, R7, R18, RZ, 0x7 ;  /* 0x0000001207077211 */ /* 0x000fe200078f38ff */
[----:B------:R-:W1:Y:S01]  /*0310*/  S2R R4, SR_CTAID.Y ;  /* 0x0000000000047919 */ /* 0x000e620000002600 */
[----:B------:R-:W-:Y:S01]  /*0320*/  SHF.R.S32.HI R8, RZ, 0x1f, R3 ;  /* 0x0000001fff087819 */ /* 0x000fe20000011403 */
[----:B------:R-:W-:Y:S01]  /*0330*/  ULDC UR4, c[0x0][0x150] ;  /* 0x0000540000047ab9 */ /* 0x000fe20000000800 */
[----:B------:R-:W-:Y:S01]  /*0340*/  LOP3.LUT R7, R7, 0xffffff80, RZ, 0xc0, !PT ;  /* 0xffffff8007077812 */ /* 0x000fe200078ec0ff */
[----:B------:R-:W-:Y:S01]  /*0350*/  NOP ;  /* 0x0000000000007918 */ /* 0x000fe20000000000 */
[----:B------:R-:W-:Y:S01]  /*0360*/  LEA.HI R8, R8, R3, RZ, 0x2 ;  /* 0x0000000308087211 */ /* 0x000fe200078f10ff */
[----:B------:R-:W2:Y:S01]  /*0370*/  LDC R10, c[0x0][0x144] ;  /* 0x00005100ff0a7b82 */ /* 0x000ea20000000800 */
[----:B------:R-:W-:Y:S01]  /*0380*/  NOP ;  /* 0x0000000000007918 */ /* 0x000fe20000000000 */
[----:B------:R-:W-:Y:S01]  /*0390*/  IMAD.IADD R6, R18, 0x1, -R7 ;  /* 0x0000000112067824 */ /* 0x000fe200078e0a07 */
[----:B------:R-:W-:Y:S01]  /*03a0*/  LOP3.LUT R8, R8, 0x3ffffffc, RZ, 0xc0, !PT ;  /* 0x3ffffffc08087812 */ /* 0x000fe200078ec0ff */
[----:B------:R-:W-:Y:S01]  /*03b0*/  IMAD.MOV.U32 R22, RZ, RZ, 0x1 ;  /* 0x00000001ff167424 */ /* 0x000fe200078e00ff */
[----:B------:R-:W-:-:S02]  /*03c0*/  ISETP.NE.AND P3, PT, R5, RZ, PT ;  /* 0x000000ff0500720c */ /* 0x000fc40003f65270 */
[----:B------:R-:W-:Y:S01]  /*03d0*/  SHF.R.S32.HI R7, RZ, 0x1f, R6 ;  /* 0x0000001fff077819 */ /* 0x000fe20000011406 */
[----:B------:R-:W-:Y:S01]  /*03e0*/  IMAD.IADD R8, R3, 0x1, -R8 ;  /* 0x0000000103087824 */ /* 0x000fe200078e0a08 */
[----:B------:R-:W3:Y:S02]  /*03f0*/  LDC R13, c[0x0][0x140] ;  /* 0x00005000ff0d7b82 */ /* 0x000ee40000000800 */
[----:B------:R-:W-:Y:S02]  /*0400*/  LEA.HI R7, R7, R6, RZ, 0x3 ;  /* 0x0000000607077211 */ /* 0x000fe400078f18ff */
[----:B-----5:R-:W-:Y:S02]  /*0410*/  ISETP.NE.OR P0, PT, R0, RZ, !P0 ;  /* 0x000000ff0000720c */ /* 0x020fe40004705670 */
[--C-:B------:R-:W-:Y:S02]  /*0420*/  SHF.R.S32.HI R0, RZ, 0x3, R7.reuse ;  /* 0x00000003ff007819 */ /* 0x100fe40000011407 */
[----:B------:R-:W-:-:S02]  /*0430*/  SHF.R.S32.HI R7, RZ, 0x1f, R7 ;  /* 0x0000001fff077819 */ /* 0x000fc40000011407 */
[----:B0-----:R-:W-:Y:S02]  /*0440*/  I2FP.F32.U32 R9, UR8 ;  /* 0x0000000800097c45 */ /* 0x001fe40008201000 */
[----:B------:R-:W-:-:S03]  /*0450*/  LEA.HI R7, R7, R0, RZ, 0x2 ;  /* 0x0000000007077211 */ /* 0x000fc600078f10ff */
[----:B------:R-:W-:Y:S01]  /*0460*/  FMUL R9, R9, UR4 ;  /* 0x0000000409097c20 */ /* 0x000fe20008400000 */
[----:B------:R-:W-:Y:S01]  /*0470*/  LOP3.LUT R7, R7, 0xfffffffc, RZ, 0xc0, !PT ;  /* 0xfffffffc07077812 */ /* 0x000fe200078ec0ff */
[----:B------:R-:W-:Y:S01]  /*0480*/  VOTEU.ALL UP0, P0 ;  /* 0x00000000003f7886 */ /* 0x000fe20000000000 */
[----:B-1----:R-:W-:Y:S01]  /*0490*/  I2FP.F32.U32 R3, R4 ;  /* 0x0000000400037245 */ /* 0x002fe20000201000 */
[----:B------:R-:W-:Y:S01]  /*04a0*/  ULDC UR4, c[0x0][0x154] ;  /* 0x0000550000047ab9 */ /* 0x000fe20000000800 */
[----:B------:R-:W-:Y:S01]  /*04b0*/  VOTEU.ALL UP1, P0 ;  /* 0x00000000003f7886 */ /* 0x000fe20000020000 */
[----:B------:R-:W0:Y:S01]  /*04c0*/  F2I.U32.TRUNC.NTZ R9, R9 ;  /* 0x0000000900097305 */ /* 0x000e22000020f000 */
[----:B------:R-:W-:Y:S01]  /*04d0*/  IMAD.IADD R7, R0, 0x1, -R7 ;  /* 0x0000000100077824 */ /* 0x000fe200078e0a07 */
[----:B------:R-:W1:Y:S01]  /*04e0*/  @!UP0 S2UR UR7, SR_CgaCtaId ;  /* 0x00000000000789c3 */ /* 0x000e620000008800 */
[----:B------:R-:W-:Y:S01]  /*04f0*/  FMUL R12, R3, UR4 ;  /* 0x00000004030c7c20 */ /* 0x000fe20008400000 */
[----:B------:R-:W-:Y:S01]  /*0500*/  UMOV UR4, 0x20 ;  /* 0x0000002000047882 */ /* 0x000fe20000000000 */
[----:B------:R-:W-:Y:S01]  /*0510*/  IMAD R8, R8, 0x4, R7 ;  /* 0x0000000408087824 */ /* 0x000fe200078e0207 */
[----:B------:R-:W-:Y:S01]  /*0520*/  @!UP0 UMOV UR6, 0x400 ;  /* 0x0000040000068882 */ /* 0x000fe20000000000 */
[----:B------:R-:W-:-:S04]  /*0530*/  @!UP0 UIADD3 UR4, -UR4, 0x100000, URZ ;  /* 0x0010000004048890 */ /* 0x000fc8000fffe13f */
[----:B------:R-:W-:Y:S02]  /*0540*/  @!UP0 USHF.L.U32 UR5, UR4, 0xb, URZ ;  /* 0x0000000b04058899 */ /* 0x000fe4000800063f */
[----:B------:R-:W-:Y:S01]  /*0550*/  @!UP0 USHF.L.U32 UR4, UR4, 0x1, URZ ;  /* 0x0000000104048899 */ /* 0x000fe2000800063f */
[----:B---3--:R-:W-:Y:S01]  /*0560*/  ISETP.EQ.U32.AND P2, PT, R13, 0x1, PT ;  /* 0x000000010d00780c */ /* 0x008fe20003f42070 */
[----:B------:R-:W3:Y:S01]  /*0570*/  F2I.U32.TRUNC.NTZ R12, R12 ;  /* 0x0000000c000c7305 */ /* 0x000ee2000020f000 */
[----:B------:R-:W-:Y:S01]  /*0580*/  LEA.HI R0, R8, R8, RZ, 0x1 ;  /* 0x0000000808007211 */ /* 0x000fe200078f08ff */
[----:B------:R-:W5:Y:S03]  /*0590*/  LDC R7, c[0x0][0x148] ;  /* 0x00005200ff077b82 */ /* 0x000f660000000800 */
[----:B------:R-:W-:Y:S01]  /*05a0*/  LOP3.LUT R11, R0, 0xfffffffe, RZ, 0xc0, !PT ;  /* 0xfffffffe000b7812 */ /* 0x000fe200078ec0ff */
[----:B0-----:R-:W-:Y:S01]  /*05b0*/  IMAD.MOV R15, RZ, RZ, -R9 ;  /* 0x000000ffff0f7224 */ /* 0x001fe200078e0a09 */
[----:B------:R-:W-:-:S03]  /*05c0*/  SHF.R.S32.HI R9, RZ, 0x1f, R2 ;  /* 0x0000001fff097819 */ /* 0x000fc60000011402 */
[----:B--2---:R-:W-:Y:S01]  /*05d0*/  IMAD R3, R10, R15, UR8 ;  /* 0x000000080a037e24 */ /* 0x004fe2000f8e020f */
[----:B------:R-:W-:Y:S01]  /*05e0*/  LEA.HI R9, R9, R2, RZ, 0x2 ;  /* 0x0000000209097211 */ /* 0x000fe200078f10ff */
[C---:B------:R-:W-:Y:S02]  /*05f0*/  IMAD.IADD R0, R8.reuse, 0x1, -R11 ;  /* 0x0000000108007824 */ /* 0x040fe400078e0a0b */
[----:B------:R-:W-:Y:S01]  /*0600*/  IMAD.SHL.U32 R11, R8, 0x4, RZ ;  /* 0x00000004080b7824 */ /* 0x000fe200078e00ff */
[----:B------:R-:W-:Y:S01]  /*0610*/  LOP3.LUT R9, R9, 0xfffffffc, RZ, 0xc0, !PT ;  /* 0xfffffffc09097812 */ /* 0x000fe200078ec0ff */
[----:B---3--:R-:W-:Y:S01]  /*0620*/  IMAD.MOV R20, RZ, RZ, -R12 ;  /* 0x000000ffff147224 */ /* 0x008fe200078e0a0c */
[----:B------:R-:W-:Y:S01]  /*0630*/  ISETP.NE.AND P4, PT, R0, R3, PT ;  /* 0x000000030000720c */ /* 0x000fe20003f85270 */
[----:B-1----:R-:W-:Y:S01]  /*0640*/  @!UP0 ULEA UR6, UR7, UR6, 0x18 ;  /* 0x0000000607068291 */ /* 0x002fe2000f8ec03f */
[----:B------:R-:W-:Y:S01]  /*0650*/  LOP3.LUT R152, R8, 0xc, R11, 0x78, !PT ;  /* 0x0000000c08987812 */ /* 0x000fe200078e780b */
[----:B------:R-:W-:Y:S01]  /*0660*/  IMAD.IADD R0, R2, 0x1, -R9 ;  /* 0x0000000102007824 */ /* 0x000fe200078e0a09 */
[----:B------:R-:W-:Y:S01]  /*0670*/  VOTEU.ALL UP0, P0 ;  /* 0x00000000003f7886 */ /* 0x000fe20000000000 */
[----:B------:R-:W-:Y:S01]  /*0680*/  LOP3.LUT P0, RZ, R6, 0x7, RZ, 0xc0, !PT ;  /* 0x0000000706ff7812 */ /* 0x000fe2000780c0ff */
[----:B------:R-:W-:-:S02]  /*0690*/  VIADD R6, R5, 0xffffffff ;  /* 0xffffffff05067836 */ /* 0x000fc40000000000 */
[----:B------:R-:W-:Y:S01]  /*06a0*/  ISETP.NE.AND P1, PT, R0, 0x3, PT ;  /* 0x000000030000780c */ /* 0x000fe20003f25270 */
[----:B-----5:R-:W-:Y:S01]  /*06b0*/  IMAD R9, R7, R20, R4 ;  /* 0x0000001407097224 */ /* 0x020fe200078e0204 */
[----:B------:R-:W-:Y:S02]  /*06c0*/  ISETP.LT.U32.AND P0, PT, R152, 0x4, !P0 ;  /* 0x000000049800780c */ /* 0x000fe40004701070 */
[----:B------:R-:W-:Y:S01]  /*06d0*/  ISETP.EQ.OR P1, PT, R0, RZ, !P1 ;  /* 0x000000ff0000720c */ /* 0x000fe20004f22670 */
[----:B------:R-:W0:Y:S02]  /*06e0*/  FENCE.VIEW.ASYNC.S ;  /* 0x00000000000073c6 */ /* 0x000e240000000000 */
[----:B0-----:R0:W1:Y:S01]  /*06f0*/  @!UP0 SYNCS.EXCH.64 URZ, [UR6+0x50], UR4 ;  /* 0x00005004063f85b2 */ /* 0x0010620008000100 */
[----:B------:R-:W-:Y:S02]  /*0700*/  @P4 LEA.HI R2, R152, R152, RZ, 0x1 ;  /* 0x0000009898024211 */ /* 0x000fe400078f08ff */
[----:B------:R-:W-:-:S02]  /*0710*/  ISETP.EQ.AND P1, PT, R5, RZ, P1 ;  /* 0x000000ff0500720c */ /* 0x000fc40000f22270 */
[----:B------:R-:W-:Y:S02]  /*0720*/  @P4 SHF.R.S32.HI R2, RZ, 0x1, R2 ;  /* 0x00000001ff024819 */ /* 0x000fe40000011402 */
[----:B------:R-:W-:Y:S02]  /*0730*/  ISETP.GE.U32.AND P6, PT, R6, 0x2, PT ;  /* 0x000000020600780c */ /* 0x000fe40003fc6070 */
[----:B------:R-:W-:Y:S02]  /*0740*/  @P4 ISETP.NE.AND P5, PT, R2, R9, PT ;  /* 0x000000090200420c */ /* 0x000fe40003fa5270 */
[----:B------:R-:W-:Y:S02]  /*0750*/  SEL R9, RZ, 0x1, !P0 ;  /* 0x00000001ff097807 */ /* 0x000fe40004000000 */
[----:B------:R-:W-:Y:S02]  /*0760*/  @P4 SEL R22, RZ, 0x1, P5 ;  /* 0x00000001ff164807 */ /* 0x000fe40002800000 */
[----:B------:R-:W-:Y:S01]  /*0770*/  SEL R19, RZ, 0x1, !P1 ;  /* 0x00000001ff137807 */ /* 0x000fe20004800000 */
[----:B------:R0:W2:Y:S01]  /*0780*/  @!UP1 SYNCS.EXCH.64 URZ, [UR6+0x58], UR4 ;  /* 0x00005804063f95b2 */ /* 0x0000a20008000100 */
[----:B------:R-:W-:Y:S01]  /*0790*/  LOP3.LUT R22, R22, R9, RZ, 0xc0, !PT ;  /* 0x0000000916167212 */ /* 0x000fe200078ec0ff */
[----:B------:R-:W-:Y:S01]  /*07a0*/  NOP ;  /* 0x0000000000007918 */ /* 0x000fe20000000000 */
[----:B------:R-:W-:Y:S01]  /*07b0*/  SEL R19, R19, 0x2, P6 ;  /* 0x0000000213137807 */ /* 0x000fe20003000000 */
[----:B------:R-:W-:Y:S06]  /*07c0*/  @!P2 BRA `(.L_x_3) ;  /* 0x000000000008a947 */ /* 0x000fec0003800000 */
[----:B-12-4-:R-:W-:Y:S01]  /*07d0*/  UCGABAR_ARV ;  /* 0x00000000000079c7 */ /* 0x016fe20008000000 */
[----:B------:R-:W-:Y:S05]  /*07e0*/  BRA `(.L_x_4) ;  /* 0x0000000000047947 */ /* 0x000fea0003800000 */
.L_x_3:
[----:B-12-4-:R-:W-:Y:S01]  /*07f0*/  NOP ;  /* 0x0000000000007918 */ /* 0x016fe20000000000 */
.L_x_4:
[----:B------:R-:W1:Y:S01]  /*0800*/  LDC R2, c[0x0][0x65c] ;  /* 0x00019700ff027b82 */ /* 0x000e620000000800 */
[----:B------:R-:W-:Y:S02]  /*0810*/  IMAD.U32 R8, RZ, RZ, UR8 ;  /* 0x00000008ff087e24 */ /* 0x000fe4000f8e00ff */
[----:B------:R-:W-:Y:S01]  /*0820*/  IMAD.MOV.U32 R9, RZ, RZ, RZ ;  /* 0x000000ffff097224 */ /* 0x000fe200078e00ff */
[----:B-1----:R-:W-:-:S04]  /*0830*/  ISETP.NE.AND P1, PT, R2, 0x1, PT ;  /* 0x000000010200780c */ /* 0x002fc80003f25270 */
[----:B------:R-:W-:-:S09]  /*0840*/  P2R R5, PR, RZ, 0x2 ;  /* 0x00000002ff057803 */ /* 0x000fd20000000000 */
[----:B------:R-:W1:Y:S01]  /*0850*/  @P1 LDC R17, c[0x0][0x10] ;  /* 0x00000400ff111b82 */ /* 0x000e620000000800 */
[----:B------:R-:W-:Y:S02]  /*0860*/  @P1 IMAD.MOV.U32 R5, RZ, RZ, RZ ;  /* 0x000000ffff051224 */ /* 0x000fe400078e00ff */
[----:B------:R-:W-:-:S05]  /*0870*/  @P1 IMAD.MOV.U32 R13, RZ, RZ, RZ ;  /* 0x000000ffff0d1224 */ /* 0x000fca00078e00ff */
[----:B------:R-:W2:Y:S01]  /*0880*/  @!P1 LDC R11, c[0x0][0xc] ;  /* 0x00000300ff0b9b82 */ /* 0x000ea20000000800 */
[----:B-1----:R-:W-:-:S04]  /*0890*/  @P1 IMAD.WIDE.U32 R16, R17, UR8, R4 ;  /* 0x0000000811101c25 */ /* 0x002fc8000f8e0004 */
[----:B------:R-:W-:Y:S02]  /*08a0*/  @P1 IMAD.IADD R17, R17, 0x1, R13 ;  /* 0x0000000111111824 */ /* 0x000fe400078e020d */
[----:B--2---:R-:W-:-:S04]  /*08b0*/  @!P1 IMAD.WIDE.U32 R8, R4, R11, R8 ;  /* 0x0000000b04089225 */ /* 0x004fc800078e0008 */
[----:B------:R-:W-:Y:S02]  /*08c0*/  @!P1 IMAD.MOV.U32 R16, RZ, RZ, R8 ;  /* 0x000000ffff109224 */ /* 0x000fe400078e0008 */
[----:B------:R-:W-:Y:S01]  /*08d0*/  @!P1 IMAD.MOV.U32 R17, RZ, RZ, R9 ;  /* 0x000000ffff119224 */ /* 0x000fe200078e0009 */
[----:B------:R-:W-:Y:S06]  /*08e0*/  @!P2 BRA `(.L_x_5) ;  /* 0x00000000000ca947 */ /* 0x000fec0003800000 */
[----:B------:R-:W-:Y:S01]  /*08f0*/  UCGABAR_WAIT ;  /* 0x0000000000007dc7 */ /* 0x000fe20008000000 */
[----:B------:R-:W-:Y:S01]  /*0900*/  CCTL.IVALL ;  /* 0x00000000ff00798f */ /* 0x000fe20002000000 */
[----:B------:R-:W-:Y:S05]  /*0910*/  BRA `(.L_x_6) ;  /* 0x0000000000047947 */ /* 0x000fea0003800000 */
.L_x_5:
[----:B------:R-:W-:Y:S06]  /*0920*/  BAR.SYNC.DEFER_BLOCKING 0x0 ;  /* 0x0000000000007b1d */ /* 0x000fec0000010000 */
.L_x_6:
[----:B------:R-:W-:Y:S05]  /*0930*/  @!P3 BRA `(.L_x_7) ;  /* 0x000000b000f4b947 */ /* 0x000fea0003800000 */
[----:B------:R-:W-:-:S13]  /*0940*/  ISETP.GT.U32.AND P0, PT, R6, 0x1, PT ;  /* 0x000000010600780c */ /* 0x000fda0003f04070 */
[----:B0-----:R-:W-:Y:S05]  /*0950*/  @P0 EXIT ;  /* 0x000000000000094d */ /* 0x001fea0003800000 */
[----:B------:R-:W-:Y:S01]  /*0960*/  ULDC.64 UR4, c[0x0][0x650] ;  /* 0x0001940000047ab9 */ /* 0x000fe20000000a00 */
[----:B------:R-:W-:Y:S01]  /*0970*/  PRMT R0, RZ, 0x7610, R0 ;  /* 0x00007610ff007816 */ /* 0x000fe20000000000 */
[----:B------:R-:W-:Y:S01]  /*0980*/  IMAD.MOV.U32 R153, RZ, RZ, -0x1 ;  /* 0xffffffffff997424 */ /* 0x000fe200078e00ff */
[----:B------:R-:W-:Y:S01]  /*0990*/  ISETP.GE.U32.AND P0, PT, R16, UR4, PT ;  /* 0x0000000410007c0c */ /* 0x000fe2000bf06070 */
[----:B------:R-:W-:Y:S02]  /*09a0*/  IMAD.MOV.U32 R154, RZ, RZ, -0x1 ;  /* 0xffffffffff9a7424 */ /* 0x000fe400078e00ff */
[----:B------:R-:W-:Y:S01]  /*09b0*/  IMAD.MOV.U32 R23, RZ, RZ, -0x1 ;  /* 0xffffffffff177424 */ /* 0x000fe200078e00ff */
[----:B------:R-:W-:-:S13]  /*09c0*/  ISETP.GE.U32.AND.EX P0, PT, R17, UR5, PT, P0 ;  /* 0x0000000511007c0c */ /* 0x000fda000bf06100 */
[----:B------:R-:W-:Y:S05]  /*09d0*/  @P0 BRA `(.L_x_8) ;  /* 0x00000004002c0947 */ /* 0x000fea0003800000 */
[----:B------:R-:W0:Y:S01]  /*09e0*/  LDC.64 R24, c[0x0][0x628] ;  /* 0x00018a00ff187b82 */ /* 0x000e220000000a00 */
[----:B------:R-:W-:Y:S02]  /*09f0*/  IMAD.MOV.U32 R8, RZ, RZ, R16 ;  /* 0x000000ffff087224 */ /* 0x000fe400078e0010 */
[----:B------:R-:W-:-:S05]  /*0a00*/  IMAD.MOV.U32 R9, RZ, RZ, R17 ;  /* 0x000000ffff097224 */ /* 0x000fca00078e0011 */
[----:B------:R-:W1:Y:S08]  /*0a10*/  LDC R0, c[0x0][0x630] ;  /* 0x00018c00ff007b82 */ /* 0x000e700000000800 */
[----:B------:R-:W2:Y:S01]  /*0a20*/  LDC.64 R26, c[0x0][0x620] ;  /* 0x00018800ff1a7b82 */ /* 0x000ea20000000a00 */
[----:B0-----:R-:W-:-:S04]  /*0a30*/  ISETP.NE.U32.AND P0, PT, R24, RZ, PT ;  /* 0x000000ff1800720c */ /* 0x001fc80003f05070 */
[----:B------:R-:W-:-:S13]  /*0a40*/  ISETP.NE.AND.EX P0, PT, R25, RZ, PT, P0 ;  /* 0x000000ff1900720c */ /* 0x000fda0003f05300 */
[----:B-12---:R-:W-:Y:S05]  /*0a50*/  @!P0 BRA `(.L_x_9) ;  /* 0x0000000000288947 */ /* 0x006fea0003800000 */
[----:B------:R-:W0:Y:S02]  /*0a60*/  LDC R13, c[0x0][0x634] ;  /* 0x00018d00ff0d7b82 */ /* 0x000e240000000800 */
[----:B0-----:R-:W-:-:S05]  /*0a70*/  IADD3 R13, P0, R16, R13, RZ ;  /* 0x0000000d100d7210 */ /* 0x001fca0007f1e0ff */
[----:B------:R-:W-:-:S04]  /*0a80*/  IMAD.X R15, RZ, RZ, R17, P0 ;  /* 0x000000ffff0f7224 */ /* 0x000fc800000e0611 */
[----:B------:R-:W-:-:S04]  /*0a90*/  IMAD.WIDE.U32 R8, R15, R24, RZ ;  /* 0x000000180f087225 */ /* 0x000fc800078e00ff */
[----:B------:R-:W-:-:S04]  /*0aa0*/  IMAD.WIDE.U32 R10, P0, R13, R25, R8 ;  /* 0x000000190d0a7225 */ /* 0x000fc80007800008 */
[----:B------:R-:W-:-:S04]  /*0ab0*/  IMAD.WIDE.U32 R8, R13, R24, RZ ;  /* 0x000000180d087225 */ /* 0x000fc800078e00ff */
[----:B------:R-:W-:Y:S01]  /*0ac0*/  IMAD.X R13, RZ, RZ, RZ, P0 ;  /* 0x000000ffff0d7224 */ /* 0x000fe200000e06ff */
[----:B------:R-:W-:Y:S01]  /*0ad0*/  IADD3 RZ, P0, R9, R10, RZ ;  /* 0x0000000a09ff7210 */ /* 0x000fe20007f1e0ff */
[----:B------:R-:W-:-:S04]  /*0ae0*/  IMAD.MOV.U32 R12, RZ, RZ, R11 ;  /* 0x000000ffff0c7224 */ /* 0x000fc800078e000b */
[----:B------:R-:W-:-:S08]  /*0af0*/  IMAD.WIDE.U32.X R8, R15, R25, R12, P0 ;  /* 0x000000190f087225 */ /* 0x000fd000000e040c */
.L_x_9:
[----:B------:R-:W0:Y:S01]  /*0b00*/  LDC.64 R24, c[0x0][0x640] ;  /* 0x00019000ff187b82 */ /* 0x000e220000000a00 */
[--C-:B------:R-:W-:Y:S01]  /*0b10*/  SHF.R.U64 R28, R8, R0, R9.reuse ;  /* 0x00000000081c7219 */ /* 0x100fe20000001209 */
[----:B------:R-:W-:Y:S01]  /*0b20*/  IMAD R30, R7, R20, R4 ;  /* 0x00000014071e7224 */ /* 0x000fe200078e0204 */
[----:B------:R-:W-:Y:S01]  /*0b30*/  SHF.R.U32.HI R0, RZ, R0, R9 ;  /* 0x00000000ff007219 */ /* 0x000fe20000011609 */
[----:B------:R-:W-:Y:S01]  /*0b40*/  IMAD.MOV.U32 R21, RZ, RZ, 0x1 ;  /* 0x00000001ff157424 */ /* 0x000fe200078e00ff */
[----:B------:R-:W-:-:S03]  /*0b50*/  IADD3 R5, P0, RZ, -R28, RZ ;  /* 0x8000001cff057210 */ /* 0x000fc60007f1e0ff */
[----:B------:R-:W1:Y:S02]  /*0b60*/  LDC R6, c[0x0][0x618] ;  /* 0x00018600ff067b82 */ /* 0x000e640000000800 */
[----:B------:R-:W-:-:S04]  /*0b70*/  IMAD.X R9, RZ, RZ, ~R0, P0 ;  /* 0x000000ffff097224 */ /* 0x000fc800000e0e00 */
[-C--:B------:R-:W-:Y:S02]  /*0b80*/  IMAD R0, R9, R26.reuse, RZ ;  /* 0x0000001a09007224 */ /* 0x080fe400078e02ff */
[----:B------:R-:W2:Y:S01]  /*0b90*/  LDC R11, c[0x0][0x608] ;  /* 0x00018200ff0b7b82 */ /* 0x000ea20000000800 */
[----:B------:R-:W-:-:S04]  /*0ba0*/  IMAD.WIDE.U32 R8, R5, R26, R16 ;  /* 0x0000001a05087225 */ /* 0x000fc800078e0010 */
[----:B------:R-:W-:-:S03]  /*0bb0*/  IMAD R5, R5, R27, R0 ;  /* 0x0000001b05057224 */ /* 0x000fc600078e0200 */
[----:B------:R-:W3:Y:S01]  /*0bc0*/  LDC R12, c[0x0][0x658] ;  /* 0x00019600ff0c7b82 */ /* 0x000ee20000000800 */
[----:B0-----:R-:W-:Y:S01]  /*0bd0*/  ISETP.NE.U32.AND P0, PT, R24, RZ, PT ;  /* 0x000000ff1800720c */ /* 0x001fe20003f05070 */
[----:B------:R-:W-:Y:S02]  /*0be0*/  IMAD.IADD R5, R9, 0x1, R5 ;  /* 0x0000000109057824 */ /* 0x000fe400078e0205 */
[----:B------:R-:W-:Y:S01]  /*0bf0*/  IMAD.MOV.U32 R9, RZ, RZ, -0x1 ;  /* 0xffffffffff097424 */ /* 0x000fe200078e00ff */
[----:B------:R-:W-:-:S03]  /*0c00*/  ISETP.NE.AND.EX P0, PT, R25, RZ, PT, P0 ;  /* 0x000000ff1900720c */ /* 0x000fc60003f05300 */
[----:B------:R-:W0:Y:S01]  /*0c10*/  LDC R15, c[0x0][0x600] ;  /* 0x00018000ff0f7b82 */ /* 0x000e220000000800 */
[-CC-:B-1----:R-:W-:Y:S02]  /*0c20*/  SHF.R.U64 R13, R8, R6.reuse, R5.reuse ;  /* 0x00000006080d7219 */ /* 0x182fe40000001205 */
[----:B------:R-:W-:-:S05]  /*0c30*/  SHF.R.U32.HI R0, RZ, R6, R5 ;  /* 0x00000006ff007219 */ /* 0x000fca0000011605 */
[----:B------:R-:W1:Y:S01]  /*0c40*/  LDC R14, c[0x0][0x648] ;  /* 0x00019200ff0e7b82 */ /* 0x000e620000000800 */
[-CC-:B--2---:R-:W-:Y:S02]  /*0c50*/  SHF.R.U64 R27, R13, R11.reuse, R0.reuse ;  /* 0x0000000b0d1b7219 */ /* 0x184fe40000001200 */
[----:B------:R-:W-:-:S05]  /*0c60*/  SHF.R.U32.HI R5, RZ, R11, R0 ;  /* 0x0000000bff057219 */ /* 0x000fca0000011600 */
[----:B------:R-:W2:Y:S01]  /*0c70*/  LDC R26, c[0x0][0x638] ;  /* 0x00018e00ff1a7b82 */ /* 0x000ea20000000800 */
[-CC-:B---3--:R-:W-:Y:S02]  /*0c80*/  SHF.R.U64 R20, R27, R12.reuse, R5.reuse ;  /* 0x0000000c1b147219 */ /* 0x188fe40000001205 */
[-C--:B------:R-:W-:Y:S02]  /*0c90*/  SHF.L.U32 R0, R9, R12.reuse, RZ ;  /* 0x0000000c09007219 */ /* 0x080fe400000006ff */
[----:B------:R-:W-:Y:S01]  /*0ca0*/  SHF.R.U32.HI R5, RZ, R12, R5 ;  /* 0x0000000cff057219 */ /* 0x000fe20000011605 */
[----:B------:R-:W-:Y:S01]  /*0cb0*/  IMAD.MOV.U32 R4, RZ, RZ, R20 ;  /* 0x000000ffff047224 */ /* 0x000fe200078e0014 */
[----:B------:R-:W-:Y:S01]  /*0cc0*/  LOP3.LUT R10, RZ, R0, RZ, 0x33, !PT ;  /* 0x00000000ff0a7212 */ /* 0x000fe200078e33ff */
[----:B------:R-:W3:Y:S01]  /*0cd0*/  LDC R23, c[0x0][0x610] ;  /* 0x00018400ff177b82 */ /* 0x000ee20000000800 */
[----:B------:R-:W-:Y:S05]  /*0ce0*/  @!P0 BRA `(.L_x_10) ;  /* 0x0000000000288947 */ /* 0x000fea0003800000 */
[----:B------:R-:W4:Y:S02]  /*0cf0*/  LDC R9, c[0x0][0x64c] ;  /* 0x00019300ff097b82 */ /* 0x000f240000000800 */
[----:B----4-:R-:W-:-:S05]  /*0d00*/  IADD3 R9, P0, R20, R9, RZ ;  /* 0x0000000914097210 */ /* 0x010fca0007f1e0ff */
        /* <DEDUP_REMOVED lines=8> */
.L_x_10:
[----:B-1----:R-:W-:Y:S01]  /*0d90*/  SHF.R.U64 R4, R4, R14, R5 ;  /* 0x0000000e04047219 */ /* 0x002fe20000001205 */
[----:B0-----:R-:W-:Y:S01]  /*0da0*/  VIADD R6, R15, 0xffffffff ;  /* 0xffffffff0f067836 */ /* 0x001fe20000000000 */
[----:B------:R-:W-:Y:S02]  /*0db0*/  SHF.L.U32 R0, R21, R12, RZ ;  /* 0x0000000c15007219 */ /* 0x000fe400000006ff */
[----:B------:R-:W-:Y:S01]  /*0dc0*/  LOP3.LUT R5, R27, R10, RZ, 0xc0, !PT ;  /* 0x0000000a1b057212 */ /* 0x000fe200078ec0ff */
[----:B------:R-:W-:Y:S01]  /*0dd0*/  IMAD.MOV R7, RZ, RZ, -R4 ;  /* 0x000000ffff077224 */ /* 0x000fe200078e0a04 */
[----:B------:R-:W-:Y:S02]  /*0de0*/  SEL R3, R3, R30, !P1 ;  /* 0x0000001e03037207 */ /* 0x000fe40004800000 */
[----:B------:R-:W-:Y:S01]  /*0df0*/  LOP3.LUT R6, R13, R6, RZ, 0xc0, !PT ;  /* 0x000000060d067212 */ /* 0x000fe200078ec0ff */
[----:B------:R-:W-:Y:S02]  /*0e00*/  IMAD R4, R0, R4, R5 ;  /* 0x0000000400047224 */ /* 0x000fe400078e0205 */
[----:B--2---:R-:W-:-:S02]  /*0e10*/  IMAD R0, R7, R26, R20 ;  /* 0x0000001a07007224 */ /* 0x004fc400078e0214 */
[----:B---3--:R-:W-:Y:S02]  /*0e20*/  IMAD R3, R4, R23, R3 ;  /* 0x0000001704037224 */ /* 0x008fe400078e0203 */
[----:B------:R-:W-:Y:S02]  /*0e30*/  IMAD.MOV.U32 R5, RZ, RZ, 0x1 ;  /* 0x00000001ff057424 */ /* 0x000fe400078e00ff */
[----:B------:R-:W-:Y:S02]  /*0e40*/  IMAD R4, R0, R15, R6 ;  /* 0x0000000f00047224 */ /* 0x000fe400078e0206 */
[----:B------:R-:W-:Y:S01]  /*0e50*/  IMAD.MOV.U32 R23, RZ, RZ, R28 ;  /* 0x000000ffff177224 */ /* 0x000fe200078e001c */
[----:B------:R-:W-:Y:S02]  /*0e60*/  PRMT R0, R5, 0x7610, R0 ;  /* 0x0000761005007816 */ /* 0x000fe40000000000 */
[----:B------:R-:W-:Y:S02]  /*0e70*/  SEL R154, R4, R3, !P1 ;  /* 0x00000003049a7207 */ /* 0x000fe40004800000 */
[----:B------:R-:W-:-:S07]  /*0e80*/  SEL R153, R3, R4, !P1 ;  /* 0x0000000403997207 */ /* 0x000fce0004800000 */
.L_x_8:
[----:B------:R-:W-:-:S08]  /*0e90*/  NOP ;  /* 0x0000000000007918 */ /* 0x000fd00000000000 */
[----:B------:R-:W0:Y:S02]  /*0ea0*/  USETMAXREG.TRY_ALLOC.CTAPOOL UP0, 0xe8 ;  /* 0x000000e8000079c8 */ /* 0x000e240008000600 */
[----:B0-----:R-:W-:-:S13]  /*0eb0*/  PLOP3.LUT P0, PT, PT, PT, UP0, 0x80, 0x0 ;  /* 0x000000000000781c */ /* 0x001fda0003f0f008 */
[----:B------:R-:W-:Y:S05]  /*0ec0*/  @!P0 BRA `(.L_x_8) ;  /* 0xfffffffc00f08947 */ /* 0x000fea000383ffff */
[----:B------:R-:W-:Y:S01]  /*0ed0*/  ULDC.64 UR4, c[0x0][0x598] ;  /* 0x0001660000047ab9 */ /* 0x000fe20000000a00 */
[----:B------:R-:W-:Y:S01]  /*0ee0*/  ULDC.64 UR36, c[0x0][0x208] ;  /* 0x0000820000247ab9 */ /* 0x000fe20000000a00 */
[----:B------:R-:W-:-:S04]  /*0ef0*/  ISETP.NE.U32.AND P0, PT, RZ, UR4, PT ;  /* 0x00000004ff007c0c */ /* 0x000fc8000bf05070 */
[----:B------:R-:W-:-:S13]  /*0f00*/  ISETP.NE.AND.EX P0, PT, RZ, UR5, PT, P0 ;  /* 0x00000005ff007c0c */ /* 0x000fda000bf05300 */
[----:B------:R-:W-:Y:S05]  /*0f10*/  @!P0 BRA `(.L_x_11) ;  /* 0x00000000001c8947 */ /* 0x000fea0003800000 */
[----:B------:R-:W0:Y:S02]  /*0f20*/  LDC.64 R4, c[0x0][0x598] ;  /* 0x00016600ff047b82 */ /* 0x000e240000000a00 */
[----:B0-----:R-:W2:Y:S02]  /*0f30*/  LDG.E.64 R4, desc[UR36][R4.64] ;  /* 0x0000002404047981 */ /* 0x001ea4000c1e1b00 */
[----:B--2---:R-:W-:-:S04]  /*0f40*/  ISETP.NE.U32.AND P0, PT, R4, RZ, PT ;  /* 0x000000ff0400720c */ /* 0x004fc80003f05070 */
[----:B------:R-:W-:-:S13]  /*0f50*/  ISETP.NE.AND.EX P0, PT, R5, RZ, PT, P0 ;  /* 0x000000ff0500720c */ /* 0x000fda0003f05300 */
[----:B------:R-:W-:Y:S05]  /*0f60*/  @!P0 BRA `(.L_x_11) ;  /* 0x0000000000088947 */ /* 0x000fea0003800000 */
[----:B------:R0:W5:Y:S01]  /*0f70*/  LD.E R155, desc[UR36][R4.64] ;  /* 0x00000024049b7980 */ /* 0x000162000c101900 */
[----:B------:R-:W-:Y:S05]  /*0f80*/  BRA `(.L_x_12) ;  /* 0x0000000000247947 */ /* 0x000fea0003800000 */
.L_x_11:
[----:B------:R-:W-:Y:S02]  /*0f90*/  ULDC.64 UR4, c[0x0][0x588] ;  /* 0x0001620000047ab9 */ /* 0x000fe40000000a00 */
[----:B------:R-:W-:-:S04]  /*0fa0*/  ISETP.NE.U32.AND P0, PT, RZ, UR4, PT ;  /* 0x00000004ff007c0c */ /* 0x000fc8000bf05070 */
[----:B------:R-:W-:-:S13]  /*0fb0*/  ISETP.NE.AND.EX P0, PT, RZ, UR5, PT, P0 ;  /* 0x00000005ff007c0c */ /* 0x000fda000bf05300 */
[----:B------:R-:W-:Y:S05]  /*0fc0*/  @!P0 BRA `(.L_x_13) ;  /* 0x00000000000c8947 */ /* 0x000fea0003800000 */
[----:B------:R-:W0:Y:S02]  /*0fd0*/  LDC.64 R4, c[0x0][0x588] ;  /* 0x00016200ff047b82 */ /* 0x000e240000000a00 */
[----:B0-----:R1:W5:Y:S01]  /*0fe0*/  LDG.E R155, desc[UR36][R4.64] ;  /* 0x00000024049b7981 */ /* 0x001362000c1e1900 */
[----:B------:R-:W-:Y:S05]  /*0ff0*/  BRA `(.L_x_12) ;  /* 0x0000000000087947 */ /* 0x000fea0003800000 */
.L_x_13:
[----:B------:R-:W-:Y:S02]  /*1000*/  ULDC UR4, c[0x0][0x580] ;  /* 0x0001600000047ab9 */ /* 0x000fe40000000800 */
[----:B------:R-:W-:-:S07]  /*1010*/  IMAD.U32 R155, RZ, RZ, UR4 ;  /* 0x00000004ff9b7e24 */ /* 0x000fce000f8e00ff */
.L_x_12:
[----:B------:R-:W-:Y:S02]  /*1020*/  ULDC.64 UR4, c[0x0][0x5a0] ;  /* 0x0001680000047ab9 */ /* 0x000fe40000000a00 */
[----:B------:R-:W-:-:S04]  /*1030*/  ISETP.NE.U32.AND P0, PT, RZ, UR4, PT ;  /* 0x00000004ff007c0c */ /* 0x000fc8000bf05070 */
[----:B------:R-:W-:-:S13]  /*1040*/  ISETP.NE.AND.EX P0, PT, RZ, UR5, PT, P0 ;  /* 0x00000005ff007c0c */ /* 0x000fda000bf05300 */
[----:B------:R-:W-:Y:S05]  /*1050*/  @!P0 BRA `(.L_x_14) ;  /* 0x00000000001c8947 */ /* 0x000fea0003800000 */
[----:B01----:R-:W0:Y:S02]  /*1060*/  LDC.64 R4, c[0x0][0x5a0] ;  /* 0x00016800ff047b82 */ /* 0x003e240000000a00 */
[----:B0-----:R-:W2:Y:S02]  /*1070*/  LDG.E.64 R4, desc[UR36][R4.64] ;  /* 0x0000002404047981 */ /* 0x001ea4000c1e1b00 */
[----:B--2---:R-:W-:-:S04]  /*1080*/  ISETP.NE.U32.AND P0, PT, R4, RZ, PT ;  /* 0x000000ff0400720c */ /* 0x004fc80003f05070 */
[----:B------:R-:W-:-:S13]  /*1090*/  ISETP.NE.AND.EX P0, PT, R5, RZ, PT, P0 ;  /* 0x000000ff0500720c */ /* 0x000fda0003f05300 */
[----:B------:R-:W-:Y:S05]  /*10a0*/  @!P0 BRA `(.L_x_14) ;  /* 0x0000000000088947 */ /* 0x000fea0003800000 */
[----:B------:R0:W5:Y:S01]  /*10b0*/  LD.E R156, desc[UR36][R4.64] ;  /* 0x00000024049c7980 */ /* 0x000162000c101900 */
[----:B------:R-:W-:Y:S05]  /*10c0*/  BRA `(.L_x_15) ;  /* 0x0000000000247947 */ /* 0x000fea0003800000 */
.L_x_14:
[----:B------:R-:W-:Y:S02]  /*10d0*/  ULDC.64 UR4, c[0x0][0x590] ;  /* 0x0001640000047ab9 */ /* 0x000fe40000000a00 */
[----:B------:R-:W-:-:S04]  /*10e0*/  ISETP.NE.U32.AND P0, PT, RZ, UR4, PT ;  /* 0x00000004ff007c0c */ /* 0x000fc8000bf05070 */
[----:B------:R-:W-:-:S13]  /*10f0*/  ISETP.NE.AND.EX P0, PT, RZ, UR5, PT, P0 ;  /* 0x00000005ff007c0c */ /* 0x000fda000bf05300 */
[----:B------:R-:W-:Y:S05]  /*1100*/  @!P0 BRA `(.L_x_16) ;  /* 0x00000000000c8947 */ /* 0x000fea0003800000 */
[----:B------:R-:W2:Y:S02]  /*1110*/  LDC.64 R156, c[0x0][0x590] ;  /* 0x00016400ff9c7b82 */ /* 0x000ea40000000a00 */
[----:B--2---:R2:W5:Y:S01]  /*1120*/  LDG.E R156, desc[UR36][R156.64] ;  /* 0x000000249c9c7981 */ /* 0x004562000c1e1900 */
[----:B------:R-:W-:Y:S05]  /*1130*/  BRA `(.L_x_15) ;  /* 0x0000000000087947 */ /* 0x000fea0003800000 */
.L_x_16:
[----:B------:R-:W-:Y:S02]  /*1140*/  ULDC UR4, c[0x0][0x584] ;  /* 0x0001610000047ab9 */ /* 0x000fe40000000800 */
[----:B------:R-:W-:-:S07]  /*1150*/  IMAD.U32 R156, RZ, RZ, UR4 ;  /* 0x00000004ff9c7e24 */ /* 0x000fce000f8e00ff */
.L_x_15:
[----:B------:R-:W-:-:S13]  /*1160*/  LOP3.LUT P0, RZ, R0, 0xff, RZ, 0xc0, !PT ;  /* 0x000000ff00ff7812 */ /* 0x000fda000780c0ff */
[----:B------:R-:W-:Y:S05]  /*1170*/  @!P0 EXIT ;  /* 0x000000000000894d */ /* 0x000fea0003800000 */
[----:B------:R-:W-:Y:S01]  /*1180*/  ULDC UR4, c[0x0][0x28c] ;  /* 0x0000a30000047ab9 */ /* 0x000fe20000000800 */
[----:B------:R-:W-:Y:S01]  /*1190*/  LOP3.LUT R168, R19, 0x1, RZ, 0xfc, !PT ;  /* 0x0000000113a87812 */ /* 0x000fe200078efcff */
[----:B------:R-:W-:Y:S01]  /*11a0*/  UIADD3 UR4, UR4, 0x7f, URZ ;  /* 0x0000007f04047890 */ /* 0x000fe2000fffe03f */
[----:B------:R-:W-:Y:S01]  /*11b0*/  UMOV UR38, URZ ;  /* 0x0000003f00267c82 */ /* 0x000fe20008000000 */
[----:B------:R-:W-:Y:S02]  /*11c0*/  UMOV UR39, URZ ;  /* 0x0000003f00277c82 */ /* 0x000fe40008000000 */
[----:B------:R-:W-:-:S04]  /*11d0*/  USHF.R.S32.HI UR5, URZ, 0x1f, UR4 ;  /* 0x0000001f3f057899 */ /* 0x000fc80008011404 */
[----:B------:R-:W-:-:S04]  /*11e0*/  ULEA.HI UR5, UR5, UR4, URZ, 0x7 ;  /* 0x0000000405057291 */ /* 0x000fc8000f8f383f */
[----:B------:R-:W-:-:S12]  /*11f0*/  USHF.R.S32.HI UR40, URZ, 0x7, UR5 ;  /* 0x000000073f287899 */ /* 0x000fd80008011405 */
.L_x_288:
[----:B------:R-:W-:Y:S01]  /*1200*/  LOP3.LUT R0, R18, 0x80, RZ, 0xc0, !PT ;  /* 0x0000008012007812 */ /* 0x000fe200078ec0ff */
[----:B---3--:R-:W3:Y:S01]  /*1210*/  S2UR UR7, SR_CgaCtaId ;  /* 0x00000000000779c3 */ /* 0x008ee20000008800 */
[----:B------:R-:W-:Y:S02]  /*1220*/  UMOV UR6, 0x400 ;  /* 0x0000040000067882 */ /* 0x000fe40000000000 */
[----:B------:R-:W-:-:S06]  /*1230*/  SHF.R.U32.HI R0, RZ, 0x7, R0 ;  /* 0x00000007ff007819 */ /* 0x000fcc0000011600 */
[----:B----4-:R-:W4:Y:S01]  /*1240*/  SHFL.IDX PT, R0, R0, RZ, 0x1f ;  /* 0x00001fff00007589 */ /* 0x010f2200000e0000 */
[----:B---3--:R-:W-:Y:S01]  /*1250*/  ULEA UR6, UR7, UR6, 0x18 ;  /* 0x0000000607067291 */ /* 0x008fe2000f8ec03f */
[----:B----4-:R-:W-:-:S13]  /*1260*/  R2UR UR4, R0 ;  /* 0x00000000000472ca */ /* 0x010fda00000e0000 */
[----:B------:R-:W-:-:S04]  /*1270*/  ULEA.HI UR5, UR4, UR4, URZ, 0x1 ;  /* 0x0000000404057291 */ /* 0x000fc8000f8f083f */
[----:B------:R-:W-:-:S04]  /*1280*/  ULOP3.LUT UR5, UR5, 0x7fffe, URZ, 0xc0, !UPT ;  /* 0x0007fffe05057892 */ /* 0x000fc8000f8ec03f */
[----:B------:R-:W-:-:S03]  /*1290*/  UIADD3 UR5, UR4, -UR5, URZ ;  /* 0x8000000504057290 */ /* 0x000fc6000fffe03f */
[----:B------:R-:W-:Y:S01]  /*12a0*/  ULDC UR4, c[0x0][0x28c] ;  /* 0x0000a30000047ab9 */ /* 0x000fe20000000800 */
[----:B------:R-:W-:Y:S01]  /*12b0*/  ULEA UR5, UR5, UR6, 0xd ;  /* 0x0000000605057291 */ /* 0x000fe2000f8e683f */
[----:B------:R-:W-:-:S03]  /*12c0*/  ISETP.LT.AND P0, PT, RZ, UR4, PT ;  /* 0x00000004ff007c0c */ /* 0x000fc6000bf01270 */
[----:B------:R-:W-:-:S04]  /*12d0*/  UIADD3 UR5, UR5, 0x100, URZ ;  /* 0x0000010005057890 */ /* 0x000fc8000fffe03f */
[----:B------:R-:W-:-:S04]  /*12e0*/  USHF.R.U32.HI UR5, URZ, 0x4, UR5 ;  /* 0x000000043f057899 */ /* 0x000fc80008011605 */
[----:B------:R-:W-:Y:S02]  /*12f0*/  ULOP3.LUT UR41, UR5, 0x3fff, URZ, 0xc0, !UPT ;  /* 0x00003fff05297892 */ /* 0x000fe4000f8ec03f */
[----:B-12---:R-:W-:Y:S10]  /*1300*/  @P0 BRA `(.L_x_17) ;  /* 0x0000000000400947 */ /* 0x006ff40003800000 */
[----:B------:R-:W-:Y:S01]  /*1310*/  MOV R0, 0x0 ;  /* 0x0000000000007802 */ /* 0x000fe20000000f00 */
[----:B------:R-:W-:Y:S01]  /*1320*/  ULDC.64 UR4, c[0x4][0x68] ;  /* 0x01001a0000047ab9 */ /* 0x000fe20000000a00 */
[----:B------:R-:W-:Y:S01]  /*1330*/  ULDC.64 UR6, c[0x4][0x8] ;  /* 0x0100020000067ab9 */ /* 0x000fe20000000a00 */
[----:B01----:R-:W-:Y:S01]  /*1340*/  IMAD.U32 R4, RZ, RZ, UR4 ;  /* 0x00000004ff047e24 */ /* 0x003fe2000f8e00ff */
[----:B------:R0:W1:Y:S01]  /*1350*/  LDC.64 R14, c[0x4][R0] ;  /* 0x01000000000e7b82 */ /* 0x0000620000000a00 */
[----:B------:R-:W-:Y:S01]  /*1360*/  IMAD.U32 R5, RZ, RZ, UR5 ;  /* 0x00000005ff057e24 */ /* 0x000fe2000f8e00ff */
[----:B------:R-:W-:Y:S01]  /*1370*/  ULDC.64 UR4, c[0x4][0x70] ;  /* 0x01001c0000047ab9 */ /* 0x000fe20000000a00 */
[----:B------:R-:W-:Y:S02]  /*1380*/  IMAD.U32 R10, RZ, RZ, UR6 ;  /* 0x00000006ff0a7e24 */ /* 0x000fe4000f8e00ff */
[----:B------:R-:W-:Y:S02]  /*1390*/  IMAD.U32 R6, RZ, RZ, UR4 ;  /* 0x00000004ff067e24 */ /* 0x000fe4000f8e00ff */
[----:B------:R-:W-:-:S02]  /*13a0*/  IMAD.U32 R7, RZ, RZ, UR5 ;  /* 0x00000005ff077e24 */ /* 0x000fc4000f8e00ff */
[----:B------:R-:W-:Y:S02]  /*13b0*/  IMAD.U32 R11, RZ, RZ, UR7 ;  /* 0x00000007ff0b7e24 */ /* 0x000fe4000f8e00ff */
[----:B------:R-:W-:Y:S02]  /*13c0*/  IMAD.MOV.U32 R8, RZ, RZ, 0x1e1 ;  /* 0x000001e1ff087424 */ /* 0x000fe400078e00ff */
[----:B------:R-:W-:Y:S02]  /*13d0*/  IMAD.MOV.U32 R12, RZ, RZ, 0x1 ;  /* 0x00000001ff0c7424 */ /* 0x000fe400078e00ff */
[----:B0-----:R-:W-:-:S07]  /*13e0*/  IMAD.MOV.U32 R13, RZ, RZ, RZ ;  /* 0x000000ffff0d7224 */ /* 0x001fce00078e00ff */
[----:B------:R-:W-:-:S07]  /*13f0*/  LEPC R20, `(.L_x_17) ;  /* 0x000000001014794e */ /* 0x000fce0000000000 */
[----:B-12--5:R-:W-:Y:S05]  /*1400*/  CALL.ABS.NOINC R14 ;  /* 0x000000000e007343 */ /* 0x026fea0003c00000 */
.L_x_17:
[----:B------:R-:W-:-:S13]  /*1410*/  ISETP.NE.AND P0, PT, R168, 0x3, PT ;  /* 0x00000003a800780c */ /* 0x000fda0003f05270 */
[----:B------:R-:W-:Y:S05]  /*1420*/  @!P0 BRA `(.L_x_18) ;  /* 0x0000000000048947 */ /* 0x000fea0003800000 */
[----:B------:R-:W-:Y:S01]  /*1430*/  BPT.TRAP 0x1 ;  /* 0x000000040000795c */ /* 0x000fe20000300000 */
.L_x_18:
[----:B------:R-:W3:Y:S01]  /*1440*/  S2UR UR5, SR_CgaCtaId ;  /* 0x00000000000579c3 */ /* 0x000ee20000008800 */
[----:B------:R-:W-:Y:S01]  /*1450*/  UMOV UR4, 0x400 ;  /* 0x0000040000047882 */ /* 0x000fe20000000000 */
[----:B------:R-:W-:Y:S02]  /*1460*/  IMAD.U32 R0, RZ, RZ, UR38 ;  /* 0x00000026ff007e24 */ /* 0x000fe4000f8e00ff */
[----:B------:R-:W-:-:S03]  /*1470*/  IMAD.U32 R3, RZ, RZ, UR39 ;  /* 0x00000027ff037e24 */ /* 0x000fc6000f8e00ff */
[----:B------:R-:W-:Y:S01]  /*1480*/  SHF.L.U32 R0, R0, 0x1f, RZ ;  /* 0x0000001f00007819 */ /* 0x000fe200000006ff */
[----:B---3--:R-:W-:-:S06]  /*1490*/  ULEA UR4, UR5, UR4, 0x18 ;  /* 0x0000000405047291 */ /* 0x008fcc000f8ec03f */
[----:B------:R-:W-:-:S04]  /*14a0*/  IMAD.U32 R6, RZ, RZ, UR4 ;  /* 0x00000004ff067e24 */ /* 0x000fc8000f8e00ff */
[----:B------:R-:W-:-:S04]  /*14b0*/  IMAD R3, R3, 0x8, R6 ;  /* 0x0000000803037824 */ /* 0x000fc800078e0206 */
[----:B------:R3:W4:Y:S01]  /*14c0*/  SYNCS.PHASECHK.TRANS64.TRYWAIT P1, [R3+URZ], R0 ;  /* 0x00000000030075a7 */ /* 0x000722000802017f */
[----:B------:R-:W-:Y:S05]  /*14d0*/  @!P0 BRA `(.L_x_19) ;  /* 0x0000000000048947 */ /* 0x000fea0003800000 */
[----:B------:R-:W-:Y:S01]  /*14e0*/  BPT.TRAP 0x1 ;  /* 0x000000040000795c */ /* 0x000fe20000300000 */
.L_x_19:
[----:B----4-:R-:W-:Y:S05]  /*14f0*/  @P1 BRA `(.L_x_20) ;  /* 0x0000000000081947 */ /* 0x010fea0003800000 */
[----:B------:R-:W4:Y:S02]  /*1500*/  SYNCS.PHASECHK.TRANS64.TRYWAIT P1, [R3+URZ], R0 ;  /* 0x00000000030075a7 */ /* 0x000f24000802017f */
[----:B----4-:R-:W-:Y:S05]  /*1510*/  @!P1 BRA `(.L_x_21) ;  /* 0x000000c000309947 */ /* 0x010fea0003800000 */
.L_x_20:
[----:B------:R-:W-:-:S04]  /*1520*/  UISETP.LT.AND UP0, UPT, UR40, 0x1, UPT ;  /* 0x000000012800788c */ /* 0x000fc8000bf01270 */
[----:B------:R-:W-:-:S06]  /*1530*/  USEL UR4, UR40, 0x1, UP0 ;  /* 0x0000000128047887 */ /* 0x000fcc0008000000 */
[----:B---34-:R-:W-:Y:S01]  /*1540*/  IMAD.U32 R0, RZ, RZ, UR4 ;  /* 0x00000004ff007e24 */ /* 0x018fe2000f8e00ff */
[----:B------:R-:W-:Y:S05]  /*1550*/  WARPSYNC.ALL ;  /* 0x0000000000007948 */ /* 0x000fea0003800000 */
[----:B------:R-:W-:-:S04]  /*1560*/  IADD3 R0, -R0, UR40, RZ ;  /* 0x0000002800007c10 */ /* 0x000fc8000fffe1ff */
[----:B------:R-:W-:Y:S02]  /*1570*/  ISETP.GE.AND P1, PT, R0, 0x1, PT ;  /* 0x000000010000780c */ /* 0x000fe40003f26270 */
[----:B------:R-:W-:Y:S01]  /*1580*/  R2UR UR4, R6 ;  /* 0x00000000060472ca */ /* 0x000fe200000e0000 */
[----:B------:R-:W-:Y:S01]  /*1590*/  WARPGROUP.ARRIVE ;  /* 0x00000000000079c5 */ /* 0x000fe20000000000 */
[----:B------:R-:W-:Y:S01]  /*15a0*/  UMOV UR9, 0x40000040 ;  /* 0x4000004000097882 */ /* 0x000fe20000000000 */
[----:B------:R-:W-:Y:S01]  /*15b0*/  UMOV UR11, 0x40000040 ;  /* 0x40000040000b7882 */ /* 0x000fe20000000000 */
[----:B------:R-:W-:Y:S01]  /*15c0*/  UMOV UR13, 0x40000040 ;  /* 0x40000040000d7882 */ /* 0x000fe20000000000 */
[----:B------:R-:W-:-:S08]  /*15d0*/  UMOV UR15, UR11 ;  /* 0x0000000b000f7c82 */ /* 0x000fd00008000000 */
[----:B------:R-:W-:-:S04]  /*15e0*/  UIADD3 UR4, UR4, 0x80100, URZ ;  /* 0x0008010004047890 */ /* 0x000fc8000fffe03f */
[----:B------:R-:W-:-:S04]  /*15f0*/  USHF.R.U32.HI UR4, URZ, 0x4, UR4 ;  /* 0x000000043f047899 */ /* 0x000fc80008011604 */
[----:B------:R-:W-:Y:S02]  /*1600*/  ULOP3.LUT UR5, UR4, 0x3fff, URZ, 0xc0, !UPT ;  /* 0x00003fff04057892 */ /* 0x000fe4000f8ec03f */
[----:B------:R-:W-:Y:S02]  /*1610*/  ULOP3.LUT UR4, UR41, 0x10000, URZ, 0xfc, !UPT ;  /* 0x0001000029047892 */ /* 0x000fe4000f8efc3f */
[----:B------:R-:W-:Y:S02]  /*1620*/  ULOP3.LUT UR5, UR5, 0x10000, URZ, 0xfc, !UPT ;  /* 0x0001000005057892 */ /* 0x000fe4000f8efc3f */
[----:B------:R-:W-:Y:S02]  /*1630*/  ULEA UR8, UR39, UR4, 0xd ;  /* 0x0000000427087291 */ /* 0x000fe4000f8e683f */
[----:B------:R-:W-:Y:S02]  /*1640*/  ULEA UR6, UR39, UR5, 0xc ;  /* 0x0000000527067291 */ /* 0x000fe4000f8e603f */
[----:B------:R-:W-:-:S05]  /*1650*/  UIADD3 UR12, UR8, 0x400, URZ ;  /* 0x00000400080c7890 */ /* 0x000fca000fffe03f */
[----:B------:R-:W-:Y:S02]  /*1660*/  UMOV UR10, UR6 ;  /* 0x00000006000a7c82 */ /* 0x000fe40008000000 */
[----:B------:R-:W-:Y:S01]  /*1670*/  HGMMA.64x128x8.F32.TF32 R88, gdesc[UR8], RZ, !UPT, gsb0 ;  /* 0x05e00000085879f0 */ /* 0x000fe2000c0028ff */
[----:B------:R-:W-:Y:S02]  /*1680*/  UMOV UR14, UR10 ;  /* 0x0000000a000e7c82 */ /* 0x000fe40008000000 */
[----:B------:R-:W-:Y:S02]  /*1690*/  WARPGROUP.DEPBAR.LE gsb0, 0x0 ;  /* 0x00008000000079c5 */ /* 0x000fe40000010000 */
[----:B------:R-:W-:-:S07]  /*16a0*/  WARPGROUP.ARRIVE ;  /* 0x00000000000079c5 */ /* 0x000fce0000000000 */
[----:B------:R-:W-:Y:S01]  /*16b0*/  HGMMA.64x128x8.F32.TF32 R24, gdesc[UR12], RZ, !UPT, gsb0 ;  /* 0x05e000000c1879f0 */ /* 0x000fe2000c0028ff */
[----:B------:R-:W-:Y:S02]  /*16c0*/  UIADD3 UR12, UR8, 0x2, URZ ;  /* 0x00000002080c7890 */ /* 0x000fe4000fffe03f */
[----:B------:R-:W-:Y:S01]  /*16d0*/  UIADD3 UR14, UR6, 0x2, URZ ;  /* 0x00000002060e7890 */ /* 0x000fe2000fffe03f */
[----:B------:R-:W-:Y:S01]  /*16e0*/  UMOV UR13, 0x40000040 ;  /* 0x40000040000d7882 */ /* 0x000fe20000000000 */
[----:B------:R-:W-:Y:S01]  /*16f0*/  UMOV UR15, 0x40000040 ;  /* 0x40000040000f7882 */ /* 0x000fe20000000000 */
[----:B------:R-:W-:Y:S02]  /*1700*/  WARPGROUP.DEPBAR.LE gsb0, 0x0 ;  /* 0x00008000000079c5 */ /* 0x000fe40000010000 */
[----:B------:R-:W-:-:S06]  /*1710*/  WARPGROUP.ARRIVE ;  /* 0x00000000000079c5 */ /* 0x000fcc0000000000 */
[----:B------:R-:W-:Y:S01]  /*1720*/  HGMMA.64x128x8.F32.TF32 R88, gdesc[UR12], R88, gsb0 ;  /* 0x05e000000c5879f0 */ /* 0x000fe20008002858 */
[----:B------:R-:W-:Y:S01]  /*1730*/  UIADD3 UR12, UR8, 0x402, URZ ;  /* 0x00000402080c7890 */ /* 0x000fe2000fffe03f */
[----:B------:R-:W-:Y:S01]  /*1740*/  UMOV UR13, 0x40000040 ;  /* 0x40000040000d7882 */ /* 0x000fe20000000000 */
[----:B------:R-:W-:Y:S02]  /*1750*/  WARPGROUP.DEPBAR.LE gsb0, 0x0 ;  /* 0x00008000000079c5 */ /* 0x000fe40000010000 */
[----:B------:R-:W-:-:S07]  /*1760*/  WARPGROUP.ARRIVE ;  /* 0x00000000000079c5 */ /* 0x000fce0000000000 */
[----:B------:R-:W-:Y:S01]  /*1770*/  HGMMA.64x128x8.F32.TF32 R24, gdesc[UR12], R24, gsb0 ;  /* 0x05e000000c1879f0 */ /* 0x000fe20008002818 */
        /* <DEDUP_REMOVED lines=167> */
[----:B------:R-:W-:Y:S03]  /*21f0*/  HGMMA.64x128x8.F32.TF32 R24, gdesc[UR12], R24, gsb0 ;  /* 0x05e000000c1879f0 */ /* 0x000fe60008002818 */
[----:B------:R-:W-:Y:S02]  /*2200*/  WARPGROUP.DEPBAR.LE gsb0, 0x0 ;  /* 0x00008000000079c5 */ /* 0x000fe40000010000 */
[----:B------:R-:W-:Y:S05]  /*2210*/  @!P1 BRA `(.L_x_22) ;  /* 0x0000000c00b49947 */ /* 0x000fea0003800000 */
[----:B------:R-:W-:Y:S02]  /*2220*/  UIADD3 UR6, UR39, 0x1, URZ ;  /* 0x0000000127067890 */ /* 0x000fe4000fffe03f */
[----:B------:R-:W-:Y:S02]  /*2230*/  IMAD.U32 R3, RZ, RZ, UR39 ;  /* 0x00000027ff037e24 */ /* 0x000fe4000f8e00ff */
[----:B------:R-:W-:-:S04]  /*2240*/  UISETP.NE.AND UP0, UPT, UR6, 0x4, UPT ;  /* 0x000000040600788c */ /* 0x000fc8000bf05270 */
[----:B------:R-:W-:Y:S02]  /*2250*/  USEL UR7, URZ, 0x1, UP0 ;  /* 0x000000013f077887 */ /* 0x000fe40008000000 */
[----:B------:R-:W-:Y:S02]  /*2260*/  USEL UR6, UR6, URZ, UP0 ;  /* 0x0000003f06067287 */ /* 0x000fe40008000000 */
[----:B------:R-:W-:-:S06]  /*2270*/  ULOP3.LUT UR7, UR38, UR7, URZ, 0x3c, !UPT ;  /* 0x0000000726077292 */ /* 0x000fcc000f8e3c3f */
[----:B------:R-:W-:-:S07]  /*2280*/  IMAD.U32 R7, RZ, RZ, UR7 ;  /* 0x00000007ff077e24 */ /* 0x000fce000f8e00ff */
.L_x_29:
[----:B------:R-:W-:Y:S05]  /*2290*/  @!P0 BRA `(.L_x_23) ;  /* 0x0000000000048947 */ /* 0x000fea0003800000 */
[----:B------:R-:W-:Y:S01]  /*22a0*/  BPT.TRAP 0x1 ;  /* 0x000000040000795c */ /* 0x000fe20000300000 */
.L_x_23:
[----:B------:R-:W3:Y:S01]  /*22b0*/  S2UR UR8, SR_CgaCtaId ;  /* 0x00000000000879c3 */ /* 0x000ee20000008800 */
[----:B------:R-:W-:Y:S01]  /*22c0*/  UMOV UR7, 0x400 ;  /* 0x0000040000077882 */ /* 0x000fe20000000000 */
[----:B01----:R-:W-:Y:S01]  /*22d0*/  IMAD.U32 R5, RZ, RZ, UR6 ;  /* 0x00000006ff057e24 */ /* 0x003fe2000f8e00ff */
[----:B------:R-:W-:Y:S01]  /*22e0*/  SHF.L.U32 R4, R7, 0x1f, RZ ;  /* 0x0000001f07047819 */ /* 0x000fe200000006ff */
[----:B---3--:R-:W-:-:S06]  /*22f0*/  ULEA UR7, UR8, UR7, 0x18 ;  /* 0x0000000708077291 */ /* 0x008fcc000f8ec03f */
[----:B------:R-:W-:-:S04]  /*2300*/  IMAD.U32 R6, RZ, RZ, UR7 ;  /* 0x00000007ff067e24 */ /* 0x000fc8000f8e00ff */
[----:B------:R-:W-:-:S04]  /*2310*/  IMAD R5, R5, 0x8, R6 ;  /* 0x0000000805057824 */ /* 0x000fc800078e0206 */
[----:B------:R0:W1:Y:S01]  /*2320*/  SYNCS.PHASECHK.TRANS64.TRYWAIT P1, [R5+URZ], R4 ;  /* 0x00000004050075a7 */ /* 0x000062000802017f */
[----:B------:R-:W-:Y:S05]  /*2330*/  @!P0 BRA `(.L_x_24) ;  /* 0x0000000000048947 */ /* 0x000fea0003800000 */
[----:B------:R-:W-:Y:S01]  /*2340*/  BPT.TRAP 0x1 ;  /* 0x000000040000795c */ /* 0x000fe20000300000 */
.L_x_24:
[----:B-1----:R-:W-:Y:S05]  /*2350*/  @P1 BRA `(.L_x_25) ;  /* 0x0000000000081947 */ /* 0x002fea0003800000 */
[----:B------:R-:W1:Y:S02]  /*2360*/  SYNCS.PHASECHK.TRANS64.TRYWAIT P1, [R5+URZ], R4 ;  /* 0x00000004050075a7 */ /* 0x000e64000802017f */
[----:B-1----:R-:W-:Y:S05]  /*2370*/  @!P1 BRA `(.L_x_26) ;  /* 0x000000b000ac9947 */ /* 0x002fea0003800000 */
.L_x_25:
[----:B------:R-:W-:Y:S01]  /*2380*/  ULEA UR10, UR6, UR5, 0xc ;  /* 0x00000005060a7291 */ /* 0x000fe2000f8e603f */
[----:B------:R-:W-:Y:S01]  /*2390*/  WARPGROUP.ARRIVE ;  /* 0x00000000000079c5 */ /* 0x000fe20000000000 */
[----:B------:R-:W-:Y:S01]  /*23a0*/  ULEA UR8, UR6, UR4, 0xd ;  /* 0x0000000406087291 */ /* 0x000fe2000f8e683f */
[----:B------:R-:W-:Y:S01]  /*23b0*/  UMOV UR11, 0x40000040 ;  /* 0x40000040000b7882 */ /* 0x000fe20000000000 */
[----:B------:R-:W-:Y:S02]  /*23c0*/  UMOV UR9, 0x40000040 ;  /* 0x4000004000097882 */ /* 0x000fe40000000000 */
[----:B------:R-:W-:Y:S01]  /*23d0*/  UIADD3 UR12, UR8, 0x400, URZ ;  /* 0x00000400080c7890 */ /* 0x000fe2000fffe03f */
[----:B------:R-:W-:Y:S01]  /*23e0*/  UMOV UR14, UR10 ;  /* 0x0000000a000e7c82 */ /* 0x000fe20008000000 */
[----:B------:R-:W-:Y:S01]  /*23f0*/  UMOV UR15, UR11 ;  /* 0x0000000b000f7c82 */ /* 0x000fe20008000000 */
[----:B------:R-:W-:Y:S02]  /*2400*/  UMOV UR13, 0x40000040 ;  /* 0x40000040000d7882 */ /* 0x000fe40000000000 */
[----:B------:R-:W-:Y:S03]  /*2410*/  HGMMA.64x128x8.F32.TF32 R88, gdesc[UR8], R88, gsb0 ;  /* 0x05e00000085879f0 */ /* 0x000fe60008002858 */
[----:B------:R-:W-:-:S02]  /*2420*/  WARPGROUP.DEPBAR.LE gsb0, 0x0 ;  /* 0x00008000000079c5 */ /* 0x000fc40000010000 */
        /* <DEDUP_REMOVED lines=184> */
[----:B------:R-:W-:Y:S01]  /*2fb0*/  BPT.TRAP 0x1 ;  /* 0x000000040000795c */ /* 0x000fe20000300000 */
.L_x_27:
[----:B------:R-:W-:-:S13]  /*2fc0*/  ISETP.NE.AND P1, PT, R22, RZ, PT ;  /* 0x000000ff1600720c */ /* 0x000fda0003f25270 */
[----:B01----:R-:W-:-:S04]  /*2fd0*/  @P1 IMAD R4, R3, 0x8, R6 ;  /* 0x0000000803041824 */ /* 0x003fc800078e0206 */
[----:B------:R-:W-:-:S05]  /*2fe0*/  @P1 VIADD R5, R4, 0x20 ;  /* 0x0000002004051836 */ /* 0x000fca0000000000 */
[----:B------:R-:W-:-:S04]  /*2ff0*/  @P1 PRMT R5, R152, 0x654, R5 ;  /* 0x0000065498051816 */ /* 0x000fc80000000005 */
[----:B------:R0:W-:Y:S01]  /*3000*/  @P1 SYNCS.ARRIVE.TRANS64.RED.A1T0 RZ, [R5+URZ], RZ ;  /* 0x000000ff05ff19a7 */ /* 0x0001e2000810043f */
[----:B------:R-:W-:-:S13]  /*3010*/  ISETP.GT.U32.AND P1, PT, R19, 0x1, PT ;  /* 0x000000011300780c */ /* 0x000fda0003f24070 */
[----:B0-----:R-:W-:Y:S05]  /*3020*/  @P1 BRA `(.L_x_28) ;  /* 0x0000000000041947 */ /* 0x001fea0003800000 */
[----:B------:R-:W-:Y:S01]  /*3030*/  BPT.TRAP 0x1 ;  /* 0x000000040000795c */ /* 0x000fe20000300000 */
.L_x_28:
[----:B------:R-:W-:Y:S01]  /*3040*/  UIADD3 UR6, UR6, 0x1, URZ ;  /* 0x0000000106067890 */ /* 0x000fe2000fffe03f */
[C---:B------:R-:W-:Y:S01]  /*3050*/  ISETP.GT.AND P2, PT, R0.reuse, 0x1, PT ;  /* 0x000000010000780c */ /* 0x040fe20003f44270 */
[----:B------:R-:W-:Y:S02]  /*3060*/  VIADD R3, R3, 0x1 ;  /* 0x0000000103037836 */ /* 0x000fe40000000000 */
[----:B------:R-:W-:Y:S01]  /*3070*/  UISETP.NE.AND UP0, UPT, UR6, 0x4, UPT ;  /* 0x000000040600788c */ /* 0x000fe2000bf05270 */
[----:B------:R-:W-:Y:S02]  /*3080*/  VIADD R0, R0, 0xffffffff ;  /* 0xffffffff00007836 */ /* 0x000fe40000000000 */
[C---:B------:R-:W-:Y:S01]  /*3090*/  ISETP.NE.AND P1, PT, R3.reuse, 0x4, PT ;  /* 0x000000040300780c */ /* 0x040fe20003f25270 */
[----:B------:R-:W-:Y:S02]  /*30a0*/  USEL UR7, URZ, 0x1, UP0 ;  /* 0x000000013f077887 */ /* 0x000fe40008000000 */
[----:B------:R-:W-:Y:S01]  /*30b0*/  USEL UR6, UR6, URZ, UP0 ;  /* 0x0000003f06067287 */ /* 0x000fe20008000000 */
[----:B------:R-:W-:-:S03]  /*30c0*/  SEL R3, R3, RZ, P1 ;  /* 0x000000ff03037207 */ /* 0x000fc60000800000 */
[----:B------:R-:W-:Y:S01]  /*30d0*/  LOP3.LUT R7, R7, UR7, RZ, 0x3c, !PT ;  /* 0x0000000707077c12 */ /* 0x000fe2000f8e3cff */
[----:B------:R-:W-:Y:S07]  /*30e0*/  @P2 BRA `(.L_x_29) ;  /* 0xfffffff000682947 */ /* 0x000fee000383ffff */
.L_x_22:
[----:B------:R-:W3:Y:S02]  /*30f0*/  LDC R0, c[0x0][0x28c] ;  /* 0x0000a300ff007b82 */ /* 0x000ee40000000800 */
[----:B---3--:R-:W-:-:S13]  /*3100*/  ISETP.GE.AND P1, PT, R0, 0x1, PT ;  /* 0x000000010000780c */ /* 0x008fda0003f26270 */
[----:B------:R-:W-:Y:S05]  /*3110*/  @!P1 BRA `(.L_x_30) ;  /* 0x0000000000409947 */ /* 0x000fea0003800000 */
[----:B------:R-:W-:Y:S05]  /*3120*/  @!P0 BRA `(.L_x_31) ;  /* 0x0000000000048947 */ /* 0x000fea0003800000 */
[----:B------:R-:W-:Y:S01]  /*3130*/  BPT.TRAP 0x1 ;  /* 0x000000040000795c */ /* 0x000fe20000300000 */
.L_x_31:
[----:B------:R-:W-:Y:S01]  /*3140*/  ISETP.NE.AND P0, PT, R22, RZ, PT ;  /* 0x000000ff1600720c */ /* 0x000fe20003f05270 */
[----:B------:R-:W-:-:S12]  /*3150*/  UISETP.LT.AND UP1, UPT, UR40, 0x1, UPT ;  /* 0x000000012800788c */ /* 0x000fd8000bf21270 */
[----:B------:R-:W-:-:S05]  /*3160*/  VOTEU.ANY UP0, P0 ;  /* 0x00000000003f7886 */ /* 0x000fca0000000100 */
[----:B------:R-:W-:-:S04]  /*3170*/  @UP0 USEL UR4, UR40, 0x1, UP1 ;  /* 0x0000000128040887 */ /* 0x000fc80008800000 */
[----:B------:R-:W-:-:S06]  /*3180*/  @UP0 UIADD3 UR4, UR39, UR40, -UR4 ;  /* 0x0000002827040290 */ /* 0x000fcc000fffe804 */
[----:B------:R-:W-:-:S04]  /*3190*/  IMAD.U32 R0, RZ, RZ, UR4 ;  /* 0x00000004ff007e24 */ /* 0x000fc8000f8e00ff */
[----:B------:R-:W-:-:S05]  /*31a0*/  @P0 IMAD.SHL.U32 R0, R0, 0x8, RZ ;  /* 0x0000000800000824 */ /* 0x000fca00078e00ff */
[----:B------:R-:W-:-:S04]  /*31b0*/  @P0 LOP3.LUT R0, R0, 0x18, RZ, 0xc0, !PT ;  /* 0x0000001800000812 */ /* 0x000fc800078ec0ff */
[----:B------:R-:W-:-:S04]  /*31c0*/  @P0 IADD3 R3, R6, 0x20, R0 ;  /* 0x0000002006030810 */ /* 0x000fc80007ffe000 */
[----:B------:R-:W-:-:S04]  /*31d0*/  @P0 PRMT R3, R152, 0x654, R3 ;  /* 0x0000065498030816 */ /* 0x000fc80000000003 */
[----:B------:R3:W-:Y:S01]  /*31e0*/  @P0 SYNCS.ARRIVE.TRANS64.RED.A1T0 RZ, [R3+URZ], RZ ;  /* 0x000000ff03ff09a7 */ /* 0x0007e2000810043f */
[----:B------:R-:W-:-:S13]  /*31f0*/  ISETP.GT.U32.AND P0, PT, R19, 0x1, PT ;  /* 0x000000011300780c */ /* 0x000fda0003f04070 */
[----:B---3--:R-:W-:Y:S05]  /*3200*/  @P0 BRA `(.L_x_30) ;  /* 0x0000000000040947 */ /* 0x008fea0003800000 */
[----:B------:R-:W-:Y:S01]  /*3210*/  BPT.TRAP 0x1 ;  /* 0x000000040000795c */ /* 0x000fe20000300000 */
.L_x_30:
[----:B------:R-:W3:Y:S01]  /*3220*/  LDC R6, c[0x0][0x288] ;  /* 0x0000a200ff067b82 */ /* 0x000ee20000000800 */
[--C-:B------:R-:W-:Y:S01]  /*3230*/  SHF.R.U32.HI R0, RZ, 0x2, R18.reuse ;  /* 0x00000002ff007819 */ /* 0x100fe20000011612 */
[----:B------:R-:W-:Y:S01]  /*3240*/  UIADD3 UR39, UR40, UR39, URZ ;  /* 0x0000002728277290 */ /* 0x000fe2000fffe03f */
[----:B01----:R-:W-:Y:S01]  /*3250*/  SHF.R.U32.HI R5, RZ, 0x7, R18 ;  /* 0x00000007ff057819 */ /* 0x003fe20000011612 */
[----:B------:R-:W-:Y:S01]  /*3260*/  IMAD.SHL.U32 R13, R154, 0x80, RZ ;  /* 0x000000809a0d7824 */ /* 0x000fe200078e00ff */
[----:B------:R-:W-:Y:S01]  /*3270*/  LOP3.LUT R3, R0, 0x7, RZ, 0xc0, !PT ;  /* 0x0000000700037812 */ /* 0x000fe200078ec0ff */
[----:B------:R-:W-:Y:S01]  /*3280*/  USHF.R.U32.HI UR4, URZ, 0x2, UR39 ;  /* 0x000000023f047899 */ /* 0x000fe20008011627 */
[----:B------:R-:W-:Y:S01]  /*3290*/  LOP3.LUT R4, R18, 0x60, RZ, 0xc0, !PT ;  /* 0x0000006012047812 */ /* 0x000fe200078ec0ff */
[----:B------:R-:W-:Y:S01]  /*32a0*/  ULDC UR8, c[0x0][0x284] ;  /* 0x0000a10000087ab9 */ /* 0x000fe20000000800 */
[----:B------:R-:W-:Y:S01]  /*32b0*/  LOP3.LUT R0, R5, 0x1, RZ, 0xc0, !PT ;  /* 0x0000000105007812 */ /* 0x000fe200078ec0ff */
[----:B------:R-:W-:Y:S01]  /*32c0*/  ULOP3.LUT UR4, UR4, 0x1, URZ, 0xc0, !UPT ;  /* 0x0000000104047892 */ /* 0x000fe2000f8ec03f */
[----:B------:R-:W-:Y:S01]  /*32d0*/  SHF.R.U32.HI R10, RZ, 0x1, R4 ;  /* 0x00000001ff0a7819 */ /* 0x000fe20000011604 */
[----:B------:R-:W-:Y:S01]  /*32e0*/  UISETP.GT.U32.AND UP1, UPT, UR39, 0x3, UPT ;  /* 0x000000032700788c */ /* 0x000fe2000bf24070 */
[----:B------:R-:W-:Y:S01]  /*32f0*/  SHF.R.S32.HI R21, RZ, 0x1f, R23 ;  /* 0x0000001fff157819 */ /* 0x000fe20000011417 */
[----:B------:R-:W-:Y:S01]  /*3300*/  IMAD.SHL.U32 R4, R0, 0x40, RZ ;  /* 0x0000004000047824 */ /* 0x000fe200078e00ff */
[--C-:B------:R-:W-:Y:S01]  /*3310*/  IADD3 R5, RZ, -R10, -R3.reuse ;  /* 0x8000000aff057210 */ /* 0x100fe20007ffe803 */
[----:B------:R-:W-:Y:S01]  /*3320*/  UISETP.NE.U32.AND UP0, UPT, UR4, 0x1, UPT ;  /* 0x000000010400788c */ /* 0x000fe2000bf05070 */
[----:B------:R-:W-:Y:S01]  /*3330*/  IMAD.WIDE R8, R153, 0x100, RZ ;  /* 0x0000010099087825 */ /* 0x000fe200078e02ff */
[----:B------:R-:W-:Y:S01]  /*3340*/  ULDC.64 UR6, c[0x0][0x5d0] ;  /* 0x0001740000067ab9 */ /* 0x000fe20000000a00 */
[----:B--2---:R-:W-:Y:S01]  /*3350*/  LOP3.LUT R157, R4, 0x40, R3, 0xe2, !PT ;  /* 0x00000040049d7812 */ /* 0x004fe200078ee203 */
[----:B------:R-:W-:Y:S01]  /*3360*/  UISETP.LT.U32.AND UP1, UPT, UR40, 0x4, UP1 ;  /* 0x000000042800788c */ /* 0x000fe20008f21070 */
[----:B------:R-:W-:Y:S01]  /*3370*/  LOP3.LUT R3, R18, 0x3, RZ, 0xc0, !PT ;  /* 0x0000000312037812 */ /* 0x000fe200078ec0ff */
[----:B------:R-:W-:Y:S01]  /*3380*/  UISETP.GT.U32.AND UP0, UPT, UR40, 0x3, !UP0 ;  /* 0x000000032800788c */ /* 0x000fe2000c704070 */
[----:B------:R-:W-:Y:S01]  /*3390*/  IMAD R4, R21, UR6, RZ ;  /* 0x0000000615047c24 */ /* 0x000fe2000f8e02ff */
[----:B---3--:R-:W-:Y:S01]  /*33a0*/  ISETP.GE.AND P0, PT, R13, R6, PT ;  /* 0x000000060d00720c */ /* 0x008fe20003f06270 */
[----:B------:R-:W-:Y:S01]  /*33b0*/  IMAD R0, R0, -0x40, R5 ;  /* 0xffffffc000007824 */ /* 0x000fe200078e0205 */
[----:B------:R-:W-:Y:S01]  /*33c0*/  USEL UR5, URZ, 0x1, !UP1 ;  /* 0x000000013f057887 */ /* 0x000fe2000c800000 */
[----:B------:R-:W-:Y:S01]  /*33d0*/  IMAD R12, R3, -0x2, R6 ;  /* 0xfffffffe030c7824 */ /* 0x000fe200078e0206 */
[----:B------:R-:W-:Y:S01]  /*33e0*/  USEL UR4, URZ, 0x1, !UP0 ;  /* 0x000000013f047887 */ /* 0x000fe2000c000000 */
[----:B------:R-:W-:Y:S01]  /*33f0*/  IMAD.SHL.U32 R3, R153, 0x100, RZ ;  /* 0x0000010099037824 */ /* 0x000fe200078e00ff */
[----:B------:R-:W-:Y:S01]  /*3400*/  ULOP3.LUT UR39, UR39, 0x3, URZ, 0xc0, !UPT ;  /* 0x0000000327277892 */ /* 0x000fe2000f8ec03f */
[----:B------:R-:W-:Y:S01]  /*3410*/  IMAD.SHL.U32 R6, R18, 0x2, RZ ;  /* 0x0000000212067824 */ /* 0x000fe200078e00ff */
[----:B------:R-:W-:Y:S01]  /*3420*/  ULOP3.LUT UR38, UR4, UR38, UR5, 0x96, !UPT ;  /* 0x0000002604267292 */ /* 0x000fe2000f8e9605 */
[----:B------:R-:W-:Y:S01]  /*3430*/  IMAD R11, R23, UR7, R4 ;  /* 0x00000007170b7c24 */ /* 0x000fe2000f8e0204 */
[----:B------:R-:W-:Y:S01]  /*3440*/  ISETP.GE.OR P0, PT, R3, UR8, P0 ;  /* 0x0000000803007c0c */ /* 0x000fe20008706670 */
[----:B------:R-:W-:Y:S01]  /*3450*/  IMAD.MOV.U32 R153, RZ, RZ, -0x1 ;  /* 0xffffffffff997424 */ /* 0x000fe200078e00ff */
[----:B------:R-:W-:-:S02]  /*3460*/  LOP3.LUT R6, R13, 0x6, R6, 0xf8, !PT ;  /* 0x000000060d067812 */ /* 0x000fc400078ef806 */
[----:B------:R-:W-:Y:S01]  /*3470*/  IADD3 R3, -R3, UR8, R0 ;  /* 0x0000000803037c10 */ /* 0x000fe2000fffe100 */
[----:B------:R-:W-:Y:S01]  /*3480*/  IMAD.IADD R0, R12, 0x1, -R13 ;  /* 0x000000010c007824 */ /* 0x000fe200078e0a0d */
[----:B------:R-:W-:Y:S02]  /*3490*/  SHF.R.S32.HI R7, RZ, 0x1f, R6 ;  /* 0x0000001fff077819 */ /* 0x000fe40000011406 */
[----:B------:R-:W-:Y:S01]  /*34a0*/  LOP3.LUT R157, R8, R157, R10, 0xfe, !PT ;  /* 0x0000009d089d7212 */ /* 0x000fe200078efe0a */
[----:B------:R-:W-:-:S04]  /*34b0*/  IMAD.WIDE.U32 R4, R23, UR6, R6 ;  /* 0x0000000617047c25 */ /* 0x000fc8000f8e0006 */
[----:B------:R-:W-:Y:S02]  /*34c0*/  IMAD.IADD R11, R5, 0x1, R11 ;  /* 0x00000001050b7824 */ /* 0x000fe400078e020b */
[----:B------:R-:W-:Y:S01]  /*34d0*/  IMAD.MOV.U32 R10, RZ, RZ, R4 ;  /* 0x000000ffff0a7224 */ /* 0x000fe200078e0004 */
[----:B------:R-:W-:Y:S06]  /*34e0*/  @P0 BRA `(.L_x_32) ;  /* 0x0000008000600947 */ /* 0x000fec0003800000 */
[----:B------:R-:W0:Y:S01]  /*34f0*/  LDC.64 R4, c[0x0][0x5c8] ;  /* 0x00017200ff047b82 */ /* 0x000e220000000a00 */
[----:B-----5:R-:W-:Y:S01]  /*3500*/  FSETP.NEU.AND P0, PT, R156, RZ, PT ;  /* 0x000000ff9c00720b */ /* 0x020fe20003f0d000 */
[----:B------:R-:W-:Y:S01]  /*3510*/  BSSY B0, `(.L_x_32) ;  /* 0x0000815000007945 */ /* 0x000fe20003800000 */
[----:B------:R-:W-:-:S04]  /*3520*/  ISETP.GT.AND P3, PT, R3, RZ, PT ;  /* 0x000000ff0300720c */ /* 0x000fc80003f64270 */
[----:B------:R-:W-:Y:S01]  /*3530*/  ISETP.GT.AND P2, PT, R0, RZ, P3 ;  /* 0x000000ff0000720c */ /* 0x000fe20001f44270 */
[-C--:B0-----:R-:W-:Y:S02]  /*3540*/  IMAD R12, R9, R4.reuse, RZ ;  /* 0x00000004090c7224 */ /* 0x081fe400078e02ff */
[----:B------:R-:W-:-:S04]  /*3550*/  IMAD.WIDE.U32 R170, R157, R4, R10 ;  /* 0x000000049daa7225 */ /* 0x000fc800078e000a */
[----:B------:R-:W-:-:S04]  /*3560*/  IMAD R11, R157, R5, R12 ;  /* 0x000000059d0b7224 */ /* 0x000fc800078e020c */
[----:B------:R-:W-:Y:S01]  /*3570*/  IMAD.IADD R173, R171, 0x1, R11 ;  /* 0x00000001abad7824 */ /* 0x000fe200078e020b */
[----:B------:R-:W-:Y:S06]  /*3580*/  @!P0 BRA `(.L_x_33) ;  /* 0x0000005c00108947 */ /* 0x000fec0003800000 */
[----:B------:R-:W0:Y:S01]  /*3590*/  LDC.64 R12, c[0x0][0x5b8] ;  /* 0x00016e00ff0c7b82 */ /* 0x000e220000000a00 */
[----:B------:R-:W-:-:S07]  /*35a0*/  ULDC.64 UR4, c[0x0][0x5c0] ;  /* 0x0001700000047ab9 */ /* 0x000fce0000000a00 */
[----:B------:R-:W1:Y:S08]  /*35b0*/  LDC.64 R14, c[0x0][0x5b0] ;  /* 0x00016c00ff0e7b82 */ /* 0x000e700000000a00 */
[----:B------:R-:W2:Y:S01]  /*35c0*/  LDC.64 R10, c[0x0][0x5a8] ;  /* 0x00016a00ff0a7b82 */ /* 0x000ea20000000a00 */
[----:B0-----:R-:W-:-:S04]  /*35d0*/  IMAD R20, R21, R12, RZ ;  /* 0x0000000c15147224 */ /* 0x001fc800078e02ff */
[C---:B------:R-:W-:Y:S02]  /*35e0*/  IMAD R13, R23.reuse, R13, R20 ;  /* 0x0000000d170d7224 */ /* 0x040fe400078e0214 */
[----:B------:R-:W-:-:S04]  /*35f0*/  IMAD.WIDE.U32 R20, R23, R12, R6 ;  /* 0x0000000c17147225 */ /* 0x000fc800078e0006 */
[-C--:B-1----:R-:W-:Y:S02]  /*3600*/  IMAD R154, R9, R14.reuse, RZ ;  /* 0x0000000e099a7224 */ /* 0x082fe400078e02ff */
[----:B------:R-:W-:Y:S02]  /*3610*/  IMAD.IADD R159, R21, 0x1, R13 ;  /* 0x00000001159f7824 */ /* 0x000fe400078e020d */
[----:B------:R-:W-:Y:S02]  /*3620*/  IMAD.MOV.U32 R158, RZ, RZ, R20 ;  /* 0x000000ffff9e7224 */ /* 0x000fe400078e0014 */
[C---:B------:R-:W-:Y:S02]  /*3630*/  IMAD R171, R157.reuse, R15, R154 ;  /* 0x0000000f9dab7224 */ /* 0x040fe400078e029a */
[----:B------:R-:W-:-:S04]  /*3640*/  IMAD.WIDE.U32 R160, R157, R14, R158 ;  /* 0x0000000e9da07225 */ /* 0x000fc800078e009e */
[----:B------:R-:W-:Y:S01]  /*3650*/  IMAD.IADD R154, R161, 0x1, R171 ;  /* 0x00000001a19a7824 */ /* 0x000fe200078e02ab */
[----:B--2---:R-:W-:-:S04]  /*3660*/  LEA R162, P0, R160, R10, 0x2 ;  /* 0x0000000aa0a27211 */ /* 0x004fc800078010ff */
[----:B------:R-:W-:-:S05]  /*3670*/  LEA.HI.X R163, R160, R11, R154, 0x2, P0 ;  /* 0x0000000ba0a37211 */ /* 0x000fca00000f149a */
[----:B------:R0:W2:Y:S01]  /*3680*/  @P2 LDG.E.LTC128B R154, desc[UR36][R162.64] ;  /* 0x00000024a29a2981 */ /* 0x0000a2000c1e1920 */
[----:B------:R-:W-:Y:S01]  /*3690*/  LEA R160, P0, R170, UR4, 0x2 ;  /* 0x00000004aaa07c11 */ /* 0x000fe2000f8010ff */
[----:B------:R-:W-:Y:S01]  /*36a0*/  IMAD.WIDE.U32 R164, R157, R14, R6 ;  /* 0x0000000e9da47225 */ /* 0x000fe200078e0006 */
[----:B------:R-:W-:Y:S01]  /*36b0*/  ISETP.GT.AND P1, PT, R0, 0x1, P3 ;  /* 0x000000010000780c */ /* 0x000fe20001f24270 */
[----:B------:R-:W-:Y:S02]  /*36c0*/  BSSY B1, `(.L_x_34) ;  /* 0x0000011000017945 */ /* 0x000fe40003800000 */
[----:B------:R-:W-:Y:S02]  /*36d0*/  IMAD.IADD R165, R171, 0x1, R165 ;  /* 0x00000001aba57824 */ /* 0x000fe400078e02a5 */
[----:B------:R-:W-:Y:S01]  /*36e0*/  IMAD.WIDE.U32 R166, R23, R12, R164 ;  /* 0x0000000c17a67225 */ /* 0x000fe200078e00a4 */
[----:B0-----:R-:W-:-:S03]  /*36f0*/  SHF.L.U64.HI R163, R14, 0x3, R15 ;  /* 0x000000030ea37819 */ /* 0x001fc6000001020f */
[----:B------:R-:W-:Y:S01]  /*3700*/  IMAD.SHL.U32 R162, R14, 0x8, RZ ;  /* 0x000000080ea27824 */ /* 0x000fe200078e00ff */
[----:B--2---:R-:W-:-:S05]  /*3710*/  LOP3.LUT R161, R154, 0xffffe000, RZ, 0xc0, !PT ;  /* 0xffffe0009aa17812 */ /* 0x004fca00078ec0ff */
[----:B------:R-:W-:Y:S01]  /*3720*/  FMUL R169, R161, R156 ;  /* 0x0000009ca1a97220 */ /* 0x000fe20000400000 */
[----:B------:R-:W-:Y:S01]  /*3730*/  LEA.HI.X R161, R170, UR5, R173, 0x2, P0 ;  /* 0x00000005aaa17c11 */ /* 0x000fe200080f14ad */
[----:B------:R-:W-:Y:S01]  /*3740*/  IMAD.WIDE.U32 R172, R157, R14, R162 ;  /* 0x0000000e9dac7225 */ /* 0x000fe200078e00a2 */
[----:B------:R-:W-:-:S03]  /*3750*/  LEA R164, P0, R166, R10, 0x2 ;  /* 0x0000000aa6a47211 */ /* 0x000fc600078010ff */
[----:B------:R-:W-:Y:S01]  /*3760*/  FFMA R169, R88, R155, R169 ;  /* 0x0000009b58a97223 */ /* 0x000fe200000000a9 */
[----:B------:R-:W-:-:S04]  /*3770*/  IMAD.IADD R88, R13, 0x1, R167 ;  /* 0x000000010d587824 */ /* 0x000fc800078e02a7 */
[----:B------:R-:W-:Y:S02]  /*3780*/  F2FP.TF32.F32.PACK_B R169, R169 ;  /* 0x000000a9ffa9723e */ /* 0x000fe400024050ff */
[----:B------:R-:W-:-:S03]  /*3790*/  LEA.HI.X R165, R166, R11, R88, 0x2, P0 ;  /* 0x0000000ba6a57211 */ /* 0x000fc600000f1458 */
[----:B------:R0:W-:Y:S01]  /*37a0*/  @P2 STG.E desc[UR36][R160.64], R169 ;  /* 0x000000a9a0002986 */ /* 0x0001e2000c101924 */
[----:B------:R-:W-:Y:S05]  /*37b0*/  @!P1 BRA `(.L_x_35) ;  /* 0x0000000000049947 */ /* 0x000fea0003800000 */
[----:B------:R1:W5:Y:S02]  /*37c0*/  LDG.E.LTC128B R154, desc[UR36][R164.64+0x4] ;  /* 0x00000424a49a7981 */ /* 0x000364000c1e1920 */
.L_x_35:
[----:B------:R-:W-:Y:S05]  /*37d0*/  BSYNC B1 ;  /* 0x0000000000017941 */ /* 0x000fea0003800000 */
.L_x_34:
[----:B-----5:R-:W-:Y:S01]  /*37e0*/  LOP3.LUT R167, R154, 0xffffe000, RZ, 0xc0, !PT ;  /* 0xffffe0009aa77812 */ /* 0x020fe200078ec0ff */
[----:B------:R-:W-:Y:S01]  /*37f0*/  IMAD.IADD R171, R171, 0x1, R173 ;  /* 0x00000001abab7824 */ /* 0x000fe200078e02ad */
[----:B------:R-:W-:Y:S02]  /*3800*/  ISETP.GT.AND P0, PT, R3, 0x8, PT ;  /* 0x000000080300780c */ /* 0x000fe40003f04270 */
[----:B------:R-:W-:Y:S01]  /*3810*/  IADD3 R166, P4, R20, R172, RZ ;  /* 0x000000ac14a67210 */ /* 0x000fe20007f9e0ff */
[----:B------:R-:W-:Y:S01]  /*3820*/  FMUL R88, R167, R156 ;  /* 0x0000009ca7587220 */ /* 0x000fe20000400000 */
[----:B------:R-:W-:-:S03]  /*3830*/  ISETP.GT.AND P2, PT, R0, RZ, P0 ;  /* 0x000000ff0000720c */ /* 0x000fc60000744270 */
[----:B------:R-:W-:Y:S01]  /*3840*/  FFMA R175, R89, R155, R88 ;  /* 0x0000009b59af7223 */ /* 0x000fe20000000058 */
[----:B------:R-:W-:Y:S01]  /*3850*/  IMAD.X R167, R171, 0x1, R159, P4 ;  /* 0x00000001aba77824 */ /* 0x000fe200020e069f */
[----:B------:R-:W-:-:S03]  /*3860*/  LEA R88, P4, R166, R10, 0x2 ;  /* 0x0000000aa6587211 */ /* 0x000fc600078810ff */
[----:B------:R-:W-:Y:S02]  /*3870*/  F2FP.TF32.F32.PACK_B R175, R175 ;  /* 0x000000afffaf723e */ /* 0x000fe400024050ff */
[----:B------:R-:W-:-:S03]  /*3880*/  LEA.HI.X R89, R166, R11, R167, 0x2, P4 ;  /* 0x0000000ba6597211 */ /* 0x000fc600020f14a7 */
[----:B------:R2:W-:Y:S04]  /*3890*/  @P1 STG.E desc[UR36][R160.64+0x4], R175 ;  /* 0x000004afa0001986 */ /* 0x0005e8000c101924 */
[----:B------:R3:W0:Y:S01]  /*38a0*/  @P2 LDG.E.LTC128B R154, desc[UR36][R88.64] ;  /* 0x00000024589a2981 */ /* 0x000622000c1e1920 */
[----:B------:R-:W-:Y:S01]  /*38b0*/  IMAD.SHL.U32 R167, R4, 0x20, RZ ;  /* 0x0000002004a77824 */ /* 0x000fe200078e00ff */
[----:B------:R-:W-:Y:S01]  /*38c0*/  IADD3 R172, P1, R6, R172, RZ ;  /* 0x000000ac06ac7210 */ /* 0x000fe20007f3e0ff */
[----:B------:R-:W-:Y:S03]  /*38d0*/  BSSY B1, `(.L_x_36) ;  /* 0x0000011000017945 */ /* 0x000fe60003800000 */
[----:B------:R-:W-:Y:S01]  /*38e0*/  IADD3 R170, P4, R167, R160, RZ ;  /* 0x000000a0a7aa7210 */ /* 0x000fe20007f9e0ff */
[----:B------:R-:W-:Y:S01]  /*38f0*/  IMAD.X R173, R7, 0x1, R171, P1 ;  /* 0x0000000107ad7824 */ /* 0x000fe200008e06ab */
[----:B------:R-:W-:Y:S01]  /*3900*/  ISETP.GT.AND P1, PT, R0, 0x1, P0 ;  /* 0x000000010000780c */ /* 0x000fe20000724270 */
[----:B------:R-:W-:-:S03]  /*3910*/  IMAD.WIDE.U32 R172, R23, R12, R172 ;  /* 0x0000000c17ac7225 */ /* 0x000fc600078e00ac */
[----:B---3--:R-:W-:Y:S02]  /*3920*/  LEA R88, P5, R172, R10, 0x2 ;  /* 0x0000000aac587211 */ /* 0x008fe400078a10ff */
[----:B0-----:R-:W-:-:S05]  /*3930*/  LOP3.LUT R169, R154, 0xffffe000, RZ, 0xc0, !PT ;  /* 0xffffe0009aa97812 */ /* 0x001fca00078ec0ff */
[----:B------:R-:W-:-:S04]  /*3940*/  FMUL R169, R169, R156 ;  /* 0x0000009ca9a97220 */ /* 0x000fc80000400000 */
[----:B------:R-:W-:Y:S01]  /*3950*/  FFMA R177, R90, R155, R169 ;  /* 0x0000009b5ab17223 */ /* 0x000fe200000000a9 */
[----:B------:R-:W-:Y:S01]  /*3960*/  SHF.L.U64.HI R169, R4, 0x5, R5 ;  /* 0x0000000504a97819 */ /* 0x000fe20000010205 */
[----:B------:R-:W-:-:S03]  /*3970*/  IMAD.IADD R90, R13, 0x1, R173 ;  /* 0x000000010d5a7824 */ /* 0x000fc600078e02ad */
[----:B------:R-:W-:Y:S01]  /*3980*/  F2FP.TF32.F32.PACK_B R177, R177 ;  /* 0x000000b1ffb1723e */ /* 0x000fe200024050ff */
[----:B------:R-:W-:Y:S01]  /*3990*/  IMAD.X R171, R169, 0x1, R161, P4 ;  /* 0x00000001a9ab7824 */ /* 0x000fe200020e06a1 */
[----:B------:R-:W-:-:S04]  /*39a0*/  LEA.HI.X R89, R172, R11, R90, 0x2, P5 ;  /* 0x0000000bac597211 */ /* 0x000fc800028f145a */
[----:B------:R2:W-:Y:S01]  /*39b0*/  @P2 STG.E desc[UR36][R170.64], R177 ;  /* 0x000000b1aa002986 */ /* 0x0005e2000c101924 */
[----:B------:R-:W-:Y:S05]  /*39c0*/  @!P1 BRA `(.L_x_37) ;  /* 0x0000000000049947 */ /* 0x000fea0003800000 */
[----:B------:R0:W5:Y:S02]  /*39d0*/  LDG.E.LTC128B R154, desc[UR36][R88.64+0x4] ;  /* 0x00000424589a7981 */ /* 0x000164000c1e1920 */
.L_x_37:
[----:B------:R-:W-:Y:S05]  /*39e0*/  BSYNC B1 ;  /* 0x0000000000017941 */ /* 0x000fea0003800000 */
.L_x_36:
[----:B-----5:R-:W-:Y:S01]  /*39f0*/  LOP3.LUT R173, R154, 0xffffe000, RZ, 0xc0, !PT ;  /* 0xffffe0009aad7812 */ /* 0x020fe200078ec0ff */
[----:B------:R-:W-:Y:S01]  /*3a00*/  BSSY B1, `(.L_x_38) ;  /* 0x000000a000017945 */ /* 0x000fe20003800000 */
[----:B------:R-:W-:-:S03]  /*3a10*/  ISETP.GT.AND P2, PT, R0, 0x8, P3 ;  /* 0x000000080000780c */ /* 0x000fc60001f44270 */
[----:B------:R-:W-:-:S04]  /*3a20*/  FMUL R90, R173, R156 ;  /* 0x0000009cad5a7220 */ /* 0x000fc80000400000 */
[----:B------:R-:W-:Y:S01]  /*3a30*/  FFMA R173, R91, R155, R90 ;  /* 0x0000009b5bad7223 */ /* 0x000fe2000000005a */
[----:B------:R-:W-:Y:S02]  /*3a40*/  @P1 IMAD.MOV.U32 R90, RZ, RZ, R170 ;  /* 0x000000ffff5a1224 */ /* 0x000fe400078e00aa */
[----:B------:R-:W-:Y:S02]  /*3a50*/  @P1 IMAD.MOV.U32 R91, RZ, RZ, R171 ;  /* 0x000000ffff5b1224 */ /* 0x000fe400078e00ab */
[----:B------:R-:W-:-:S05]  /*3a60*/  F2FP.TF32.F32.PACK_B R173, R173 ;  /* 0x000000adffad723e */ /* 0x000fca00024050ff */
[----:B------:R3:W-:Y:S01]  /*3a70*/  @P1 STG.E desc[UR36][R90.64+0x4], R173 ;  /* 0x000004ad5a001986 */ /* 0x0007e2000c101924 */
[----:B------:R-:W-:Y:S05]  /*3a80*/  @!P2 BRA `(.L_x_39) ;  /* 0x000000000004a947 */ /* 0x000fea0003800000 */
[----:B------:R4:W5:Y:S02]  /*3a90*/  LDG.E.LTC128B R154, desc[UR36][R164.64+0x20] ;  /* 0x00002024a49a7981 */ /* 0x000964000c1e1920 */
.L_x_39:
[----:B------:R-:W-:Y:S05]  /*3aa0*/  BSYNC B1 ;  /* 0x0000000000017941 */ /* 0x000fea0003800000 */
.L_x_38:
[----:B---3-5:R-:W-:Y:S01]  /*3ab0*/  LOP3.LUT R91, R154, 0xffffe000, RZ, 0xc0, !PT ;  /* 0xffffe0009a5b7812 */ /* 0x028fe200078ec0ff */
[----:B------:R-:W-:Y:S01]  /*3ac0*/  @P2 IMAD.MOV.U32 R90, RZ, RZ, R160 ;  /* 0x000000ffff5a2224 */ /* 0x000fe200078e00a0 */
[----:B------:R-:W-:Y:S01]  /*3ad0*/  ISETP.GT.AND P1, PT, R0, 0x9, P3 ;  /* 0x000000090000780c */ /* 0x000fe20001f24270 */
[----:B------:R-:W-:Y:S02]  /*3ae0*/  BSSY B1, `(.L_x_40) ;  /* 0x0000008000017945 */ /* 0x000fe40003800000 */
[----:B------:R-:W-:-:S04]  /*3af0*/  FMUL R91, R91, R156 ;  /* 0x0000009c5b5b7220 */ /* 0x000fc80000400000 */
[----:B------:R-:W-:Y:S01]  /*3b00*/  FFMA R173, R92, R155, R91 ;  /* 0x0000009b5cad7223 */ /* 0x000fe2000000005b */
[----:B------:R-:W-:-:S04]  /*3b10*/  @P2 IMAD.MOV.U32 R91, RZ, RZ, R161 ;  /* 0x000000ffff5b2224 */ /* 0x000fc800078e00a1 */
[----:B------:R-:W-:-:S05]  /*3b20*/  F2FP.TF32.F32.PACK_B R173, R173 ;  /* 0x000000adffad723e */ /* 0x000fca00024050ff */
[----:B------:R3:W-:Y:S01]  /*3b30*/  @P2 STG.E desc[UR36][R90.64+0x20], R173 ;  /* 0x000020ad5a002986 */ /* 0x0007e2000c101924 */
[----:B------:R-:W-:Y:S05]  /*3b40*/  @!P1 BRA `(.L_x_41) ;  /* 0x0000000000049947 */ /* 0x000fea0003800000 */
[----:B------:R0:W5:Y:S02]  /*3b50*/  LDG.E.LTC128B R154, desc[UR36][R164.64+0x24] ;  /* 0x00002424a49a7981 */ /* 0x000164000c1e1920 */
.L_x_41:
[----:B------:R-:W-:Y:S05]  /*3b60*/  BSYNC B1 ;  /* 0x0000000000017941 */ /* 0x000fea0003800000 */
.L_x_40:
[----:B---3-5:R-:W-:Y:S01]  /*3b70*/  LOP3.LUT R91, R154, 0xffffe000, RZ, 0xc0, !PT ;  /* 0xffffe0009a5b7812 */ /* 0x028fe200078ec0ff */
[----:B------:R-:W-:Y:S01]  /*3b80*/  BSSY B1, `(.L_x_42) ;  /* 0x000000a000017945 */ /* 0x000fe20003800000 */
[----:B------:R-:W-:-:S03]  /*3b90*/  ISETP.GT.AND P2, PT, R0, 0x8, P0 ;  /* 0x000000080000780c */ /* 0x000fc60000744270 */
[----:B------:R-:W-:Y:S01]  /*3ba0*/  FMUL R90, R91, R156 ;  /* 0x0000009c5b5a7220 */ /* 0x000fe20000400000 */
[----:B------:R-:W-:-:S03]  /*3bb0*/  @P1 IMAD.MOV.U32 R91, RZ, RZ, R161 ;  /* 0x000000ffff5b1224 */ /* 0x000fc600078e00a1 */
[----:B------:R-:W-:Y:S01]  /*3bc0*/  FFMA R93, R93, R155, R90 ;  /* 0x0000009b5d5d7223 */ /* 0x000fe2000000005a */
[----:B------:R-:W-:-:S04]  /*3bd0*/  @P1 IMAD.MOV.U32 R90, RZ, RZ, R160 ;  /* 0x000000ffff5a1224 */ /* 0x000fc800078e00a0 */
[----:B------:R-:W-:-:S05]  /*3be0*/  F2FP.TF32.F32.PACK_B R93, R93 ;  /* 0x0000005dff5d723e */ /* 0x000fca00024050ff */
[----:B------:R3:W-:Y:S01]  /*3bf0*/  @P1 STG.E desc[UR36][R90.64+0x24], R93 ;  /* 0x0000245d5a001986 */ /* 0x0007e2000c101924 */
[----:B------:R-:W-:Y:S05]  /*3c00*/  @!P2 BRA `(.L_x_43) ;  /* 0x000000000004a947 */ /* 0x000fea0003800000 */
[----:B------:R0:W5:Y:S02]  /*3c10*/  LDG.E.LTC128B R154, desc[UR36][R88.64+0x20] ;  /* 0x00002024589a7981 */ /* 0x000164000c1e1920 */
.L_x_43:
[----:B------:R-:W-:Y:S05]  /*3c20*/  BSYNC B1 ;  /* 0x0000000000017941 */ /* 0x000fea0003800000 */
.L_x_42:
        /* <DEDUP_REMOVED lines=11> */
.L_x_45:
[----:B------:R-:W-:Y:S05]  /*3ce0*/  BSYNC B1 ;  /* 0x0000000000017941 */ /* 0x000fea0003800000 */
.L_x_44:
        /* <DEDUP_REMOVED lines=11> */
.L_x_47:
[----:B------:R-:W-:Y:S05]  /*3da0*/  BSYNC B1 ;  /* 0x0000000000017941 */ /* 0x000fea0003800000 */
.L_x_46:
        /* <DEDUP_REMOVED lines=11> */
.L_x_49:
[----:B------:R-:W-:Y:S05]  /*3e60*/  BSYNC B1 ;  /* 0x0000000000017941 */ /* 0x000fea0003800000 */
.L_x_48:
        /* <DEDUP_REMOVED lines=11> */
.L_x_51:
[----:B------:R-:W-:Y:S05]  /*3f20*/  BSYNC B1 ;  /* 0x0000000000017941 */ /* 0x000fea0003800000 */
.L_x_50:
        /* <DEDUP_REMOVED lines=11> */
.L_x_53:
[----:B------:R-:W-:Y:S05]  /*3fe0*/  BSYNC B1 ;  /* 0x0000000000017941 */ /* 0x000fea0003800000 */
.L_x_52:
        /* <DEDUP_REMOVED lines=11> */
.L_x_55:
[----:B------:R-:W-:Y:S05]  /*40a0*/  BSYNC B1 ;  /* 0x0000000000017941 */ /* 0x000fea0003800000 */
.L_x_54:
        /* <DEDUP_REMOVED lines=11> */
.L_x_57:
[----:B------:R-:W-:Y:S05]  /*4160*/  BSYNC B1 ;  /* 0x0000000000017941 */ /* 0x000fea0003800000 */
.L_x_56:
        /* <DEDUP_REMOVED lines=11> */
.L_x_59:
[----:B------:R-:W-:Y:S05]  /*4220*/  BSYNC B1 ;  /* 0x0000000000017941 */ /* 0x000fea0003800000 */
.L_x_58:
        /* <DEDUP_REMOVED lines=11> */
.L_x_61:
[----:B------:R-:W-:Y:S05]  /*42e0*/  BSYNC B1 ;  /* 0x0000000000017941 */ /* 0x000fea0003800000 */
.L_x_60:
        /* <DEDUP_REMOVED lines=11> */
.L_x_63:
[----:B------:R-:W-:Y:S05]  /*43a0*/  BSYNC B1 ;  /* 0x0000000000017941 */ /* 0x000fea0003800000 */
.L_x_62:
        /* <DEDUP_REMOVED lines=11> */
.L_x_65:
[----:B------:R-:W-:Y:S05]  /*4460*/  BSYNC B1 ;  /* 0x0000000000017941 */ /* 0x000fea0003800000 */
.L_x_64:
        /* <DEDUP_REMOVED lines=11> */
.L_x_67:
[----:B------:R-:W-:Y:S05]  /*4520*/  BSYNC B1 ;  /* 0x0000000000017941 */ /* 0x000fea0003800000 */
.L_x_66:
        /* <DEDUP_REMOVED lines=11> */
.L_x_69:
[----:B------:R-:W-:Y:S05]  /*45e0*/  BSYNC B1 ;  /* 0x0000000000017941 */ /* 0x000fea0003800000 */
.L_x_68:
        /* <DEDUP_REMOVED lines=11> */
.L_x_71:
[----:B------:R-:W-:Y:S05]  /*46a0*/  BSYNC B1 ;  /* 0x0000000000017941 */ /* 0x000fea0003800000 */
.L_x_70:
        /* <DEDUP_REMOVED lines=11> */
.L_x_73:
[----:B------:R-:W-:Y:S05]  /*4760*/  BSYNC B1 ;  /* 0x0000000000017941 */ /* 0x000fea0003800000 */
.L_x_72:
        /* <DEDUP_REMOVED lines=11> */
.L_x_75:
[----:B------:R-:W-:Y:S05]  /*4820*/  BSYNC B1 ;  /* 0x0000000000017941 */ /* 0x000fea0003800000 */
.L_x_74:
        /* <DEDUP_REMOVED lines=11> */
.L_x_77:
[----:B------:R-:W-:Y:S05]  /*48e0*/  BSYNC B1 ;  /* 0x0000000000017941 */ /* 0x000fea0003800000 */
.L_x_76:
        /* <DEDUP_REMOVED lines=11> */
.L_x_79:
[----:B------:R-:W-:Y:S05]  /*49a0*/  BSYNC B1 ;  /* 0x0000000000017941 */ /* 0x000fea0003800000 */
.L_x_78:
        /* <DEDUP_REMOVED lines=11> */
.L_x_81:
[----:B------:R-:W-:Y:S05]  /*4a60*/  BSYNC B1 ;  /* 0x0000000000017941 */ /* 0x000fea0003800000 */
.L_x_80:
        /* <DEDUP_REMOVED lines=11> */
.L_x_83:
[----:B------:R-:W-:Y:S05]  /*4b20*/  BSYNC B1 ;  /* 0x0000000000017941 */ /* 0x000fea0003800000 */
.L_x_82:
        /* <DEDUP_REMOVED lines=11> */
.L_x_85:
[----:B------:R-:W-:Y:S05]  /*4be0*/  BSYNC B1 ;  /* 0x0000000000017941 */ /* 0x000fea0003800000 */
.L_x_84:
        /* <DEDUP_REMOVED lines=11> */
.L_x_87:
[----:B------:R-:W-:Y:S05]  /*4ca0*/  BSYNC B1 ;  /* 0x0000000000017941 */ /* 0x000fea0003800000 */
.L_x_86:
        /* <DEDUP_REMOVED lines=11> */
.L_x_89:
[----:B------:R-:W-:Y:S05]  /*4d60*/  BSYNC B1 ;  /* 0x0000000000017941 */ /* 0x000fea0003800000 */
.L_x_88:
        /* <DEDUP_REMOVED lines=11> */
.L_x_91:
[----:B------:R-:W-:Y:S05]  /*4e20*/  BSYNC B1 ;  /* 0x0000000000017941 */ /* 0x000fea0003800000 */
.L_x_90:
        /* <DEDUP_REMOVED lines=11> */
.L_x_93:
[----:B------:R-:W-:Y:S05]  /*4ee0*/  BSYNC B1 ;  /* 0x0000000000017941 */ /* 0x000fea0003800000 */
.L_x_92:
        /* <DEDUP_REMOVED lines=11> */
.L_x_95:
[----:B------:R-:W-:Y:S05]  /*4fa0*/  BSYNC B1 ;  /* 0x0000000000017941 */ /* 0x000fea0003800000 */
.L_x_94:
        /* <DEDUP_REMOVED lines=11> */
.L_x_97:
[----:B------:R-:W-:Y:S05]  /*5060*/  BSYNC B1 ;  /* 0x0000000000017941 */ /* 0x000fea0003800000 */
.L_x_96:
        /* <DEDUP_REMOVED lines=11> */
.L_x_99:
[----:B------:R-:W-:Y:S05]  /*5120*/  BSYNC B1 ;  /* 0x0000000000017941 */ /* 0x000fea0003800000 */
.L_x_98:
        /* <DEDUP_REMOVED lines=11> */
.L_x_101:
[----:B------:R-:W-:Y:S05]  /*51e0*/  BSYNC B1 ;  /* 0x0000000000017941 */ /* 0x000fea0003800000 */
.L_x_100:
        /* <DEDUP_REMOVED lines=11> */
.L_x_103:
[----:B------:R-:W-:Y:S05]  /*52a0*/  BSYNC B1 ;  /* 0x0000000000017941 */ /* 0x000fea0003800000 */
.L_x_102:
        /* <DEDUP_REMOVED lines=11> */
.L_x_105:
[----:B------:R-:W-:Y:S05]  /*5360*/  BSYNC B1 ;  /* 0x0000000000017941 */ /* 0x000fea0003800000 */
.L_x_104:
        /* <DEDUP_REMOVED lines=11> */
.L_x_107:
[----:B------:R-:W-:Y:S05]  /*5420*/  BSYNC B1 ;  /* 0x0000000000017941 */ /* 0x000fea0003800000 */
.L_x_106:
        /* <DEDUP_REMOVED lines=11> */
.L_x_109:
[----:B------:R-:W-:Y:S05]  /*54e0*/  BSYNC B1 ;  /* 0x0000000000017941 */ /* 0x000fea0003800000 */
.L_x_108:
        /* <DEDUP_REMOVED lines=11> */
.L_x_111:
[----:B------:R-:W-:Y:S05]  /*55a0*/  BSYNC B1 ;  /* 0x0000000000017941 */ /* 0x000fea0003800000 */
.L_x_110:
        /* <DEDUP_REMOVED lines=11> */
.L_x_113:
[----:B------:R-:W-:Y:S05]  /*5660*/  BSYNC B1 ;  /* 0x0000000000017941 */ /* 0x000fea0003800000 */
.L_x_112:
        /* <DEDUP_REMOVED lines=11> */
.L_x_115:
[----:B------:R-:W-:Y:S05]  /*5720*/  BSYNC B1 ;  /* 0x0000000000017941 */ /* 0x000fea0003800000 */
.L_x_114:
        /* <DEDUP_REMOVED lines=11> */
.L_x_117:
[----:B------:R-:W-:Y:S05]  /*57e0*/  BSYNC B1 ;  /* 0x0000000000017941 */ /* 0x000fea0003800000 */
.L_x_116:
        /* <DEDUP_REMOVED lines=11> */
.L_x_119:
[----:B------:R-:W-:Y:S05]  /*58a0*/  BSYNC B1 ;  /* 0x0000000000017941 */ /* 0x000fea0003800000 */
.L_x_118:
        /* <DEDUP_REMOVED lines=11> */
.L_x_121:
[----:B------:R-:W-:Y:S05]  /*5960*/  BSYNC B1 ;  /* 0x0000000000017941 */ /* 0x000fea0003800000 */
.L_x_120:
        /* <DEDUP_REMOVED lines=11> */
.L_x_123:
[----:B------:R-:W-:Y:S05]  /*5a20*/  BSYNC B1 ;  /* 0x0000000000017941 */ /* 0x000fea0003800000 */
.L_x_122:
        /* <DEDUP_REMOVED lines=11> */
.L_x_125:
[----:B------:R-:W-:Y:S05]  /*5ae0*/  BSYNC B1 ;  /* 0x0000000000017941 */ /* 0x000fea0003800000 */
.L_x_124:
        /* <DEDUP_REMOVED lines=11> */
.L_x_127:
[----:B------:R-:W-:Y:S05]  /*5ba0*/  BSYNC B1 ;  /* 0x0000000000017941 */ /* 0x000fea0003800000 */
.L_x_126:
        /* <DEDUP_REMOVED lines=11> */
.L_x_129:
[----:B------:R-:W-:Y:S05]  /*5c60*/  BSYNC B1 ;  /* 0x0000000000017941 */ /* 0x000fea0003800000 */
.L_x_128:
        /* <DEDUP_REMOVED lines=11> */
.L_x_131:
[----:B------:R-:W-:Y:S05]  /*5d20*/  BSYNC B1 ;  /* 0x0000000000017941 */ /* 0x000fea0003800000 */
.L_x_130:
        /* <DEDUP_REMOVED lines=11> */
.L_x_133:
[----:B------:R-:W-:Y:S05]  /*5de0*/  BSYNC B1 ;  /* 0x0000000000017941 */ /* 0x000fea0003800000 */
.L_x_132:
        /* <DEDUP_REMOVED lines=11> */
.L_x_135:
[----:B------:R-:W-:Y:S05]  /*5ea0*/  BSYNC B1 ;  /* 0x0000000000017941 */ /* 0x000fea0003800000 */
.L_x_134:
        /* <DEDUP_REMOVED lines=11> */
.L_x_137:
[----:B------:R-:W-:Y:S05]  /*5f60*/  BSYNC B1 ;  /* 0x0000000000017941 */ /* 0x000fea0003800000 */
.L_x_136:
        /* <DEDUP_REMOVED lines=11> */
.L_x_139:
[----:B------:R-:W-:Y:S05]  /*6020*/  BSYNC B1 ;  /* 0x0000000000017941 */ /* 0x000fea0003800000 */
.L_x_138:
        /* <DEDUP_REMOVED lines=11> */
.L_x_141:
[----:B------:R-:W-:Y:S05]  /*60e0*/  BSYNC B1 ;  /* 0x0000000000017941 */ /* 0x000fea0003800000 */
.L_x_140:
        /* <DEDUP_REMOVED lines=11> */
.L_x_143:
[----:B------:R-:W-:Y:S05]  /*61a0*/  BSYNC B1 ;  /* 0x0000000000017941 */ /* 0x000fea0003800000 */
.L_x_142:
        /* <DEDUP_REMOVED lines=11> */
.L_x_145:
[----:B------:R-:W-:Y:S05]  /*6260*/  BSYNC B1 ;  /* 0x0000000000017941 */ /* 0x000fea0003800000 */
.L_x_144:
        /* <DEDUP_REMOVED lines=11> */
.L_x_147:
[----:B------:R-:W-:Y:S05]  /*6320*/  BSYNC B1 ;  /* 0x0000000000017941 */ /* 0x000fea0003800000 */
.L_x_146:
        /* <DEDUP_REMOVED lines=11> */
.L_x_149:
[----:B------:R-:W-:Y:S05]  /*63e0*/  BSYNC B1 ;  /* 0x0000000000017941 */ /* 0x000fea0003800000 */
.L_x_148:
        /* <DEDUP_REMOVED lines=11> */
.L_x_151:
[----:B------:R-:W-:Y:S05]  /*64a0*/  BSYNC B1 ;  /* 0x0000000000017941 */ /* 0x000fea0003800000 */
.L_x_150:
        /* <DEDUP_REMOVED lines=11> */
.L_x_153:
[----:B------:R-:W-:Y:S05]  /*6560*/  BSYNC B1 ;  /* 0x0000000000017941 */ /* 0x000fea0003800000 */
.L_x_152:
        /* <DEDUP_REMOVED lines=11> */
.L_x_155:
[----:B------:R-:W-:Y:S05]  /*6620*/  BSYNC B1 ;  /* 0x0000000000017941 */ /* 0x000fea0003800000 */
.L_x_154:
[----:B---3-5:R-:W-:Y:S01]  /*6630*/  LOP3.LUT R91, R154, 0xffffe000, RZ, 0xc0, !PT ;  /* 0xffffe0009a5b7812 */ /* 0x028fe200078ec0ff */
[----:B------:R-:W-:Y:S01]  /*6640*/  @P2 IMAD.MOV.U32 R8, RZ, RZ, R170 ;  /* 0x000000ffff082224 */ /* 0x000fe200078e00aa */
[----:B------:R-:W-:Y:S01]  /*6650*/  IADD3 R157, P1, R157, 0x80, RZ ;  /* 0x000000809d9d7810 */ /* 0x000fe20007f3e0ff */
[----:B------:R-:W-:Y:S02]  /*6660*/  BSSY B1, `(.L_x_156) ;  /* 0x000000b000017945 */ /* 0x000fe40003800000 */
[----:B------:R-:W-:Y:S02]  /*6670*/  FMUL R91, R91, R156 ;  /* 0x0000009c5b5b7220 */ /* 0x000fe40000400000 */
[----:B------:R-:W-:Y:S01]  /*6680*/  IMAD.X R9, RZ, RZ, R9, P1 ;  /* 0x000000ffff097224 */ /* 0x000fe200008e0609 */
[----:B------:R-:W-:Y:S01]  /*6690*/  ISETP.GT.AND P1, PT, R0, 0x79, P0 ;  /* 0x000000790000780c */ /* 0x000fe20000724270 */
[----:B------:R-:W-:Y:S02]  /*66a0*/  FFMA R91, R150, R155, R91 ;  /* 0x0000009b965b7223 */ /* 0x000fe4000000005b */
[----:B------:R-:W-:-:S02]  /*66b0*/  IMAD R90, R9, R14, RZ ;  /* 0x0000000e095a7224 */ /* 0x000fc400078e02ff */
[----:B------:R-:W-:Y:S01]  /*66c0*/  @P2 IMAD.MOV.U32 R9, RZ, RZ, R171 ;  /* 0x000000ffff092224 */ /* 0x000fe200078e00ab */
[----:B------:R-:W-:-:S05]  /*66d0*/  F2FP.TF32.F32.PACK_B R91, R91 ;  /* 0x0000005bff5b723e */ /* 0x000fca00024050ff */
[----:B------:R3:W-:Y:S02]  /*66e0*/  @P2 STG.E desc[UR36][R8.64+0x1e0], R91 ;  /* 0x0001e05b08002986 */ /* 0x0007e4000c101924 */
[----:B------:R-:W-:Y:S05]  /*66f0*/  @!P1 BRA `(.L_x_157) ;  /* 0x0000000000049947 */ /* 0x000fea0003800000 */
[----:B------:R0:W5:Y:S02]  /*6700*/  LDG.E.LTC128B R154, desc[UR36][R88.64+0x1e4] ;  /* 0x0001e424589a7981 */ /* 0x000164000c1e1920 */
.L_x_157:
[----:B------:R-:W-:Y:S05]  /*6710*/  BSYNC B1 ;  /* 0x0000000000017941 */ /* 0x000fea0003800000 */
.L_x_156:
[----:B0----5:R-:W-:Y:S01]  /*6720*/  LOP3.LUT R89, R154, 0xffffe000, RZ, 0xc0, !PT ;  /* 0xffffe0009a597812 */ /* 0x021fe200078ec0ff */
[----:B------:R-:W-:Y:S01]  /*6730*/  IMAD R97, R157, R15, R90 ;  /* 0x0000000f9d617224 */ /* 0x000fe200078e025a */
[----:B------:R-:W-:Y:S01]  /*6740*/  ISETP.GT.AND P0, PT, R3, 0x80, PT ;  /* 0x000000800300780c */ /* 0x000fe20003f04270 */
[----:B---3--:R-:W-:-:S04]  /*6750*/  IMAD.WIDE.U32 R8, R157, R14, R158 ;  /* 0x0000000e9d087225 */ /* 0x008fc800078e009e */
[----:B------:R-:W-:Y:S01]  /*6760*/  FMUL R88, R89, R156 ;  /* 0x0000009c59587220 */ /* 0x000fe20000400000 */
[----:B------:R-:W-:Y:S01]  /*6770*/  ISETP.GT.AND P3, PT, R0, RZ, P0 ;  /* 0x000000ff0000720c */ /* 0x000fe20000764270 */
[----:B------:R-:W-:Y:S02]  /*6780*/  IMAD.IADD R9, R9, 0x1, R97 ;  /* 0x0000000109097824 */ /* 0x000fe400078e0261 */
[----:B------:R-:W-:Y:S01]  /*6790*/  FFMA R151, R151, R155, R88 ;  /* 0x0000009b97977223 */ /* 0x000fe20000000058 */
[----:B------:R-:W-:-:S04]  /*67a0*/  LEA R88, P2, R8, R10, 0x2 ;  /* 0x0000000a08587211 */ /* 0x000fc800078410ff */
[----:B------:R-:W-:Y:S02]  /*67b0*/  F2FP.TF32.F32.PACK_B R151, R151 ;  /* 0x00000097ff97723e */ /* 0x000fe400024050ff */
[----:B------:R-:W-:-:S03]  /*67c0*/  LEA.HI.X R89, R8, R11, R9, 0x2, P2 ;  /* 0x0000000b08597211 */ /* 0x000fc600010f1409 */
[----:B------:R0:W-:Y:S04]  /*67d0*/  @P1 STG.E desc[UR36][R170.64+0x1e4], R151 ;  /* 0x0001e497aa001986 */ /* 0x0001e8000c101924 */
[----:B------:R-:W3:Y:S01]  /*67e0*/  @P3 LDG.E.LTC128B R154, desc[UR36][R88.64] ;  /* 0x00000024589a3981 */ /* 0x000ee2000c1e1920 */
[----:B------:R-:W-:Y:S01]  /*67f0*/  IMAD.WIDE.U32 R8, R157, R14, R6 ;  /* 0x0000000e9d087225 */ /* 0x000fe200078e0006 */
[----:B------:R-:W-:Y:S01]  /*6800*/  SHF.L.U64.HI R95, R4, 0x9, R5 ;  /* 0x00000009045f7819 */ /* 0x000fe20000010205 */
[----:B------:R-:W-:Y:S01]  /*6810*/  BSSY B1, `(.L_x_158) ;  /* 0x0000011000017945 */ /* 0x000fe20003800000 */
[----:B------:R-:W-:Y:S01]  /*6820*/  ISETP.GT.AND P2, PT, R0, 0x1, P0 ;  /* 0x000000010000780c */ /* 0x000fe20000744270 */
[----:B------:R-:W-:Y:S02]  /*6830*/  IMAD.IADD R9, R97, 0x1, R9 ;  /* 0x0000000161097824 */ /* 0x000fe400078e0209 */
[----:B------:R-:W-:-:S02]  /*6840*/  IMAD.SHL.U32 R93, R4, 0x200, RZ ;  /* 0x00000200045d7824 */ /* 0x000fc400078e00ff */
[----:B------:R-:W-:-:S03]  /*6850*/  IMAD.WIDE.U32 R90, R23, R12, R8 ;  /* 0x0000000c175a7225 */ /* 0x000fc600078e0008 */
[----:B------:R-:W-:Y:S01]  /*6860*/  IADD3 R8, P1, R93, R160, RZ ;  /* 0x000000a05d087210 */ /* 0x000fe20007f3e0ff */
[----:B------:R-:W-:Y:S01]  /*6870*/  IMAD.IADD R5, R13, 0x1, R91 ;  /* 0x000000010d057824 */ /* 0x000fe200078e025b */
[----:B------:R-:W-:-:S03]  /*6880*/  LEA R4, P4, R90, R10, 0x2 ;  /* 0x0000000a5a047211 */ /* 0x000fc600078810ff */
[----:B------:R-:W-:Y:S01]  /*6890*/  IMAD.X R9, R95, 0x1, R161, P1 ;  /* 0x000000015f097824 */ /* 0x000fe200008e06a1 */
[----:B------:R-:W-:Y:S02]  /*68a0*/  LEA.HI.X R5, R90, R11, R5, 0x2, P4 ;  /* 0x0000000b5a057211 */ /* 0x000fe400020f1405 */
[----:B---3--:R-:W-:-:S05]  /*68b0*/  LOP3.LUT R15, R154, 0xffffe000, RZ, 0xc0, !PT ;  /* 0xffffe0009a0f7812 */ /* 0x008fca00078ec0ff */
[----:B------:R-:W-:-:S04]  /*68c0*/  FMUL R15, R15, R156 ;  /* 0x0000009c0f0f7220 */ /* 0x000fc80000400000 */
[----:B------:R-:W-:-:S05]  /*68d0*/  FFMA R15, R24, R155, R15 ;  /* 0x0000009b180f7223 */ /* 0x000fca000000000f */
[----:B------:R-:W-:-:S05]  /*68e0*/  F2FP.TF32.F32.PACK_B R15, R15 ;  /* 0x0000000fff0f723e */ /* 0x000fca00024050ff */
[----:B------:R0:W-:Y:S01]  /*68f0*/  @P3 STG.E desc[UR36][R8.64], R15 ;  /* 0x0000000f08003986 */ /* 0x0001e2000c101924 */
[----:B------:R-:W-:Y:S05]  /*6900*/  @!P2 BRA `(.L_x_159) ;  /* 0x000000000004a947 */ /* 0x000fea0003800000 */
[----:B------:R3:W5:Y:S02]  /*6910*/  LDG.E.LTC128B R154, desc[UR36][R4.64+0x4] ;  /* 0x00000424049a7981 */ /* 0x000764000c1e1920 */
.L_x_159:
[----:B------:R-:W-:Y:S05]  /*6920*/  BSYNC B1 ;  /* 0x0000000000017941 */ /* 0x000fea0003800000 */
.L_x_158:
[----:B-----5:R-:W-:Y:S01]  /*6930*/  LOP3.LUT R21, R154, 0xffffe000, RZ, 0xc0, !PT ;  /* 0xffffe0009a157812 */ /* 0x020fe200078ec0ff */
[----:B0-----:R-:W-:Y:S01]  /*6940*/  IMAD.WIDE.U32 R14, R157, R14, R162 ;  /* 0x0000000e9d0e7225 */ /* 0x001fe200078e00a2 */
[----:B------:R-:W-:Y:S01]  /*6950*/  ISETP.GT.AND P1, PT, R3, 0x88, PT ;  /* 0x000000880300780c */ /* 0x000fe20003f24270 */
[----:B------:R-:W-:Y:S02]  /*6960*/  BSSY B1, `(.L_x_160) ;  /* 0x000000f000017945 */ /* 0x000fe40003800000 */
[----:B------:R-:W-:Y:S01]  /*6970*/  FMUL R24, R21, R156 ;  /* 0x0000009c15187220 */ /* 0x000fe20000400000 */
[----:B------:R-:W-:Y:S01]  /*6980*/  ISETP.GT.AND P3, PT, R0, RZ, P1 ;  /* 0x000000ff0000720c */ /* 0x000fe20000f64270 */
[----:B------:R-:W-:Y:S01]  /*6990*/  IMAD.IADD R97, R97, 0x1, R15 ;  /* 0x0000000161617824 */ /* 0x000fe200078e020f */
[-C--:B------:R-:W-:Y:S01]  /*69a0*/  IADD3 R20, P5, R20, R14.reuse, RZ ;  /* 0x0000000e14147210 */ /* 0x080fe20007fbe0ff */
[----:B------:R-:W-:Y:S01]  /*69b0*/  FFMA R25, R25, R155, R24 ;  /* 0x0000009b19197223 */ /* 0x000fe20000000018 */
[----:B------:R-:W-:-:S03]  /*69c0*/  IADD3 R14, P4, R6, R14, RZ ;  /* 0x0000000e060e7210 */ /* 0x000fc60007f9e0ff */
[----:B------:R-:W-:Y:S01]  /*69d0*/  IMAD.X R158, R97, 0x1, R159, P5 ;  /* 0x00000001619e7824 */ /* 0x000fe200028e069f */
[----:B------:R-:W-:Y:S01]  /*69e0*/  F2FP.TF32.F32.PACK_B R25, R25 ;  /* 0x00000019ff19723e */ /* 0x000fe200024050ff */
[----:B------:R-:W-:Y:S01]  /*69f0*/  IMAD.X R15, R7, 0x1, R97, P4 ;  /* 0x00000001070f7824 */ /* 0x000fe200020e0661 */
[----:B------:R-:W-:-:S03]  /*6a00*/  LEA R6, P5, R20, R10, 0x2 ;  /* 0x0000000a14067211 */ /* 0x000fc600078a10ff */
[----:B------:R0:W-:Y:S01]  /*6a10*/  @P2 STG.E desc[UR36][R8.64+0x4], R25 ;  /* 0x0000041908002986 */ /* 0x0001e2000c101924 */
[----:B------:R-:W-:Y:S01]  /*6a20*/  LEA.HI.X R7, R20, R11, R158, 0x2, P5 ;  /* 0x0000000b14077211 */ /* 0x000fe200028f149e */
[----:B------:R-:W-:Y:S08]  /*6a30*/  @!P3 BRA `(.L_x_161) ;  /* 0x000000000004b947 */ /* 0x000ff00003800000 */
[----:B------:R0:W5:Y:S02]  /*6a40*/  LDG.E.LTC128B R154, desc[UR36][R6.64] ;  /* 0x00000024069a7981 */ /* 0x000164000c1e1920 */
.L_x_161:
[----:B------:R-:W-:Y:S05]  /*6a50*/  BSYNC B1 ;  /* 0x0000000000017941 */ /* 0x000fea0003800000 */
.L_x_160:
[----:B-----5:R-:W-:Y:S01]  /*6a60*/  LOP3.LUT R3, R154, 0xffffe000, RZ, 0xc0, !PT ;  /* 0xffffe0009a037812 */ /* 0x020fe200078ec0ff */
[----:B------:R-:W-:Y:S01]  /*6a70*/  IMAD.WIDE.U32 R14, R23, R12, R14 ;  /* 0x0000000c170e7225 */ /* 0x000fe200078e000e */
[----:B0-----:R-:W-:Y:S01]  /*6a80*/  IADD3 R6, P4, R8, R167, RZ ;  /* 0x000000a708067210 */ /* 0x001fe20007f9e0ff */
[----:B------:R-:W-:Y:S01]  /*6a90*/  BSSY B1, `(.L_x_162) ;  /* 0x000000c000017945 */ /* 0x000fe20003800000 */
[----:B------:R-:W-:Y:S01]  /*6aa0*/  ISETP.GT.AND P2, PT, R0, 0x1, P1 ;  /* 0x000000010000780c */ /* 0x000fe20000f44270 */
[----:B------:R-:W-:Y:S01]  /*6ab0*/  FMUL R3, R3, R156 ;  /* 0x0000009c03037220 */ /* 0x000fe20000400000 */
[----:B------:R-:W-:Y:S01]  /*6ac0*/  IMAD.IADD R13, R13, 0x1, R15 ;  /* 0x000000010d0d7824 */ /* 0x000fe200078e020f */
[----:B------:R-:W-:Y:S01]  /*6ad0*/  LEA R10, P5, R14, R10, 0x2 ;  /* 0x0000000a0e0a7211 */ /* 0x000fe200078a10ff */
[----:B------:R-:W-:Y:S02]  /*6ae0*/  IMAD.X R7, R9, 0x1, R169, P4 ;  /* 0x0000000109077824 */ /* 0x000fe400020e06a9 */
[----:B------:R-:W-:Y:S01]  /*6af0*/  FFMA R3, R26, R155, R3 ;  /* 0x0000009b1a037223 */ /* 0x000fe20000000003 */
[----:B------:R-:W-:-:S04]  /*6b00*/  LEA.HI.X R11, R14, R11, R13, 0x2, P5 ;  /* 0x0000000b0e0b7211 */ /* 0x000fc800028f140d */
[----:B------:R-:W-:-:S05]  /*6b10*/  F2FP.TF32.F32.PACK_B R3, R3 ;  /* 0x00000003ff03723e */ /* 0x000fca00024050ff */
[----:B------:R0:W-:Y:S01]  /*6b20*/  @P3 STG.E desc[UR36][R6.64], R3 ;  /* 0x0000000306003986 */ /* 0x0001e2000c101924 */
[----:B------:R-:W-:Y:S05]  /*6b30*/  @!P2 BRA `(.L_x_163) ;  /* 0x000000000004a947 */ /* 0x000fea0003800000 */
[----:B------:R0:W5:Y:S02]  /*6b40*/  LDG.E.LTC128B R154, desc[UR36][R10.64+0x4] ;  /* 0x000004240a9a7981 */ /* 0x000164000c1e1920 */
.L_x_163:
[----:B------:R-:W-:Y:S05]  /*6b50*/  BSYNC B1 ;  /* 0x0000000000017941 */ /* 0x000fea0003800000 */
.L_x_162:
[----:B0----5:R-:W-:Y:S01]  /*6b60*/  LOP3.LUT R3, R154, 0xffffe000, RZ, 0xc0, !PT ;  /* 0xffffe0009a037812 */ /* 0x021fe200078ec0ff */
[----:B------:R-:W-:Y:S01]  /*6b70*/  BSSY B1, `(.L_x_164) ;  /* 0x0000008000017945 */ /* 0x000fe20003800000 */
[----:B------:R-:W-:-:S03]  /*6b80*/  ISETP.GT.AND P3, PT, R0, 0x8, P0 ;  /* 0x000000080000780c */ /* 0x000fc60000764270 */
[----:B------:R-:W-:-:S04]  /*6b90*/  FMUL R12, R3, R156 ;  /* 0x0000009c030c7220 */ /* 0x000fc80000400000 */
[----:B------:R-:W-:-:S05]  /*6ba0*/  FFMA R27, R27, R155, R12 ;  /* 0x0000009b1b1b7223 */ /* 0x000fca000000000c */
[----:B------:R-:W-:-:S05]  /*6bb0*/  F2FP.TF32.F32.PACK_B R27, R27 ;  /* 0x0000001bff1b723e */ /* 0x000fca00024050ff */
[----:B------:R0:W-:Y:S01]  /*6bc0*/  @P2 STG.E desc[UR36][R6.64+0x4], R27 ;  /* 0x0000041b06002986 */ /* 0x0001e2000c101924 */
[----:B------:R-:W-:Y:S05]  /*6bd0*/  @!P3 BRA `(.L_x_165) ;  /* 0x000000000004b947 */ /* 0x000fea0003800000 */
[----:B------:R0:W5:Y:S02]  /*6be0*/  LDG.E.LTC128B R154, desc[UR36][R4.64+0x20] ;  /* 0x00002024049a7981 */ /* 0x000164000c1e1920 */
.L_x_165:
[----:B------:R-:W-:Y:S05]  /*6bf0*/  BSYNC B1 ;  /* 0x0000000000017941 */ /* 0x000fea0003800000 */
.L_x_164:
[----:B-----5:R-:W-:Y:S01]  /*6c00*/  LOP3.LUT R3, R154, 0xffffe000, RZ, 0xc0, !PT ;  /* 0xffffe0009a037812 */ /* 0x020fe200078ec0ff */
[----:B0-----:R-:W-:Y:S01]  /*6c10*/  IMAD.MOV.U32 R6, RZ, RZ, R8 ;  /* 0x000000ffff067224 */ /* 0x001fe200078e0008 */
[----:B------:R-:W-:Y:S01]  /*6c20*/  ISETP.GT.AND P2, PT, R0, 0x9, P0 ;  /* 0x000000090000780c */ /* 0x000fe20000744270 */
[----:B------:R-:W-:Y:S01]  /*6c30*/  IMAD.MOV.U32 R7, RZ, RZ, R9 ;  /* 0x000000ffff077224 */ /* 0x000fe200078e0009 */
[----:B------:R-:W-:Y:S01]  /*6c40*/  BSSY B1, `(.L_x_166) ;  /* 0x0000007000017945 */ /* 0x000fe20003800000 */
[----:B------:R-:W-:-:S04]  /*6c50*/  FMUL R3, R3, R156 ;  /* 0x0000009c03037220 */ /* 0x000fc80000400000 */
[----:B------:R-:W-:-:S05]  /*6c60*/  FFMA R3, R28, R155, R3 ;  /* 0x0000009b1c037223 */ /* 0x000fca0000000003 */
[----:B------:R-:W-:-:S05]  /*6c70*/  F2FP.TF32.F32.PACK_B R3, R3 ;  /* 0x00000003ff03723e */ /* 0x000fca00024050ff */
[----:B------:R0:W-:Y:S01]  /*6c80*/  @P3 STG.E desc[UR36][R6.64+0x20], R3 ;  /* 0x0000200306003986 */ /* 0x0001e2000c101924 */
[----:B------:R-:W-:Y:S05]  /*6c90*/  @!P2 BRA `(.L_x_167) ;  /* 0x000000000004a947 */ /* 0x000fea0003800000 */
[----:B------:R0:W5:Y:S02]  /*6ca0*/  LDG.E.LTC128B R154, desc[UR36][R4.64+0x24] ;  /* 0x00002424049a7981 */ /* 0x000164000c1e1920 */
.L_x_167:
[----:B------:R-:W-:Y:S05]  /*6cb0*/  BSYNC B1 ;  /* 0x0000000000017941 */ /* 0x000fea0003800000 */
.L_x_166:
        /* <DEDUP_REMOVED lines=9> */
.L_x_169:
[----:B------:R-:W-:Y:S05]  /*6d50*/  BSYNC B1 ;  /* 0x0000000000017941 */ /* 0x000fea0003800000 */
.L_x_168:
[----:B-----5:R-:W-:Y:S01]  /*6d60*/  LOP3.LUT R3, R154, 0xffffe000, RZ, 0xc0, !PT ;  /* 0xffffe0009a037812 */ /* 0x020fe200078ec0ff */
[----:B------:R-:W-:Y:S01]  /*6d70*/  BSSY B1, `(.L_x_170) ;  /* 0x000000a000017945 */ /* 0x000fe20003800000 */
[----:B------:R-:W-:Y:S02]  /*6d80*/  IADD3 R8, P3, R167, R8, RZ ;  /* 0x00000008a7087210 */ /* 0x000fe40007f7e0ff */
[----:B------:R-:W-:Y:S01]  /*6d90*/  ISETP.GT.AND P2, PT, R0, 0x9, P1 ;  /* 0x000000090000780c */ /* 0x000fe20000f44270 */
[----:B------:R-:W-:Y:S02]  /*6da0*/  FMUL R3, R3, R156 ;  /* 0x0000009c03037220 */ /* 0x000fe40000400000 */
[----:B------:R-:W-:Y:S02]  /*6db0*/  IMAD.X R9, R169, 0x1, R9, P3 ;  /* 0x00000001a9097824 */ /* 0x000fe400018e0609 */
[----:B------:R-:W-:-:S05]  /*6dc0*/  FFMA R3, R30, R155, R3 ;  /* 0x0000009b1e037223 */ /* 0x000fca0000000003 */
[----:B------:R-:W-:-:S05]  /*6dd0*/  F2FP.TF32.F32.PACK_B R3, R3 ;  /* 0x00000003ff03723e */ /* 0x000fca00024050ff */
[----:B------:R0:W-:Y:S01]  /*6de0*/  @P4 STG.E desc[UR36][R8.64+0x20], R3 ;  /* 0x0000200308004986 */ /* 0x0001e2000c101924 */
[----:B------:R-:W-:Y:S05]  /*6df0*/  @!P2 BRA `(.L_x_171) ;  /* 0x000000000004a947 */ /* 0x000fea0003800000 */
[----:B------:R0:W5:Y:S02]  /*6e00*/  LDG.E.LTC128B R154, desc[UR36][R10.64+0x24] ;  /* 0x000024240a9a7981 */ /* 0x000164000c1e1920 */
.L_x_171:
[----:B------:R-:W-:Y:S05]  /*6e10*/  BSYNC B1 ;  /* 0x0000000000017941 */ /* 0x000fea0003800000 */
.L_x_170:
[----:B0----5:R-:W-:Y:S01]  /*6e20*/  LOP3.LUT R3, R154, 0xffffe000, RZ, 0xc0, !PT ;  /* 0xffffe0009a037812 */ /* 0x021fe200078ec0ff */
[----:B------:R-:W-:Y:S01]  /*6e30*/  BSSY B1, `(.L_x_172) ;  /* 0x000000a000017945 */ /* 0x000fe20003800000 */
[----:B------:R-:W-:Y:S02]  /*6e40*/  IADD3 R8, P4, P5, R167, R160, R93 ;  /* 0x000000a0a7087210 */ /* 0x000fe40007d9e05d */
[----:B------:R-:W-:Y:S01]  /*6e50*/  ISETP.GT.AND P3, PT, R0, 0x10, P0 ;  /* 0x000000100000780c */ /* 0x000fe20000764270 */
[----:B------:R-:W-:Y:S01]  /*6e60*/  FMUL R12, R3, R156 ;  /* 0x0000009c030c7220 */ /* 0x000fe20000400000 */
[----:B------:R-:W-:-:S03]  /*6e70*/  IADD3.X R9, R169, R161, R95, P4, P5 ;  /* 0x000000a1a9097210 */ /* 0x000fc600027ea45f */
[----:B------:R-:W-:-:S05]  /*6e80*/  FFMA R31, R31, R155, R12 ;  /* 0x0000009b1f1f7223 */ /* 0x000fca000000000c */
[----:B------:R-:W-:-:S05]  /*6e90*/  F2FP.TF32.F32.PACK_B R31, R31 ;  /* 0x0000001fff1f723e */ /* 0x000fca00024050ff */
[----:B------:R0:W-:Y:S01]  /*6ea0*/  @P2 STG.E desc[UR36][R8.64+0x24], R31 ;  /* 0x0000241f08002986 */ /* 0x0001e2000c101924 */
[----:B------:R-:W-:Y:S05]  /*6eb0*/  @!P3 BRA `(.L_x_173) ;  /* 0x000000000004b947 */ /* 0x000fea0003800000 */
[----:B------:R0:W5:Y:S02]  /*6ec0*/  LDG.E.LTC128B R154, desc[UR36][R4.64+0x40] ;  /* 0x00004024049a7981 */ /* 0x000164000c1e1920 */
.L_x_173:
[----:B------:R-:W-:Y:S05]  /*6ed0*/  BSYNC B1 ;  /* 0x0000000000017941 */ /* 0x000fea0003800000 */
.L_x_172:
[----:B-----5:R-:W-:Y:S01]  /*6ee0*/  LOP3.LUT R3, R154, 0xffffe000, RZ, 0xc0, !PT ;  /* 0xffffe0009a037812 */ /* 0x020fe200078ec0ff */
        /* <DEDUP_REMOVED lines=8> */
.L_x_175:
[----:B------:R-:W-:Y:S05]  /*6f70*/  BSYNC B1 ;  /* 0x0000000000017941 */ /* 0x000fea0003800000 */
.L_x_174:
        /* <DEDUP_REMOVED lines=9> */
.L_x_177:
[----:B------:R-:W-:Y:S05]  /*7010*/  BSYNC B1 ;  /* 0x0000000000017941 */ /* 0x000fea0003800000 */
.L_x_176:
        /* <DEDUP_REMOVED lines=9> */
.L_x_179:
[----:B------:R-:W-:Y:S05]  /*70b0*/  BSYNC B1 ;  /* 0x0000000000017941 */ /* 0x000fea0003800000 */
.L_x_178:
        /* <DEDUP_REMOVED lines=9> */
.L_x_181:
[----:B------:R-:W-:Y:S05]  /*7150*/  BSYNC B1 ;  /* 0x0000000000017941 */ /* 0x000fea0003800000 */
.L_x_180:
        /* <DEDUP_REMOVED lines=9> */
.L_x_183:
[----:B------:R-:W-:Y:S05]  /*71f0*/  BSYNC B1 ;  /* 0x0000000000017941 */ /* 0x000fea0003800000 */
.L_x_182:
        /* <DEDUP_REMOVED lines=9> */
.L_x_185:
[----:B------:R-:W-:Y:S05]  /*7290*/  BSYNC B1 ;  /* 0x0000000000017941 */ /* 0x000fea0003800000 */
.L_x_184:
        /* <DEDUP_REMOVED lines=9> */
.L_x_187:
[----:B------:R-:W-:Y:S05]  /*7330*/  BSYNC B1 ;  /* 0x0000000000017941 */ /* 0x000fea0003800000 */
.L_x_186:
        /* <DEDUP_REMOVED lines=9> */
.L_x_189:
[----:B------:R-:W-:Y:S05]  /*73d0*/  BSYNC B1 ;  /* 0x0000000000017941 */ /* 0x000fea0003800000 */
.L_x_188:
        /* <DEDUP_REMOVED lines=9> */
.L_x_191:
[----:B------:R-:W-:Y:S05]  /*7470*/  BSYNC B1 ;  /* 0x0000000000017941 */ /* 0x000fea0003800000 */
.L_x_190:
        /* <DEDUP_REMOVED lines=9> */
.L_x_193:
[----:B------:R-:W-:Y:S05]  /*7510*/  BSYNC B1 ;  /* 0x0000000000017941 */ /* 0x000fea0003800000 */
.L_x_192:
        /* <DEDUP_REMOVED lines=9> */
.L_x_195:
[----:B------:R-:W-:Y:S05]  /*75b0*/  BSYNC B1 ;  /* 0x0000000000017941 */ /* 0x000fea0003800000 */
.L_x_194:
        /* <DEDUP_REMOVED lines=9> */
.L_x_197:
[----:B------:R-:W-:Y:S05]  /*7650*/  BSYNC B1 ;  /* 0x0000000000017941 */ /* 0x000fea0003800000 */
.L_x_196:
        /* <DEDUP_REMOVED lines=9> */
.L_x_199:
[----:B------:R-:W-:Y:S05]  /*76f0*/  BSYNC B1 ;  /* 0x0000000000017941 */ /* 0x000fea0003800000 */
.L_x_198:
        /* <DEDUP_REMOVED lines=9> */
.L_x_201:
[----:B------:R-:W-:Y:S05]  /*7790*/  BSYNC B1 ;  /* 0x0000000000017941 */ /* 0x000fea0003800000 */
.L_x_200:
        /* <DEDUP_REMOVED lines=9> */
.L_x_203:
[----:B------:R-:W-:Y:S05]  /*7830*/  BSYNC B1 ;  /* 0x0000000000017941 */ /* 0x000fea0003800000 */
.L_x_202:
        /* <DEDUP_REMOVED lines=9> */
.L_x_205:
[----:B------:R-:W-:Y:S05]  /*78d0*/  BSYNC B1 ;  /* 0x0000000000017941 */ /* 0x000fea0003800000 */
.L_x_204:
        /* <DEDUP_REMOVED lines=9> */
.L_x_207:
[----:B------:R-:W-:Y:S05]  /*7970*/  BSYNC B1 ;  /* 0x0000000000017941 */ /* 0x000fea0003800000 */
.L_x_206:
        /* <DEDUP_REMOVED lines=9> */
.L_x_209:
[----:B------:R-:W-:Y:S05]  /*7a10*/  BSYNC B1 ;  /* 0x0000000000017941 */ /* 0x000fea0003800000 */
.L_x_208:
        /* <DEDUP_REMOVED lines=9> */
.L_x_211:
[----:B------:R-:W-:Y:S05]  /*7ab0*/  BSYNC B1 ;  /* 0x0000000000017941 */ /* 0x000fea0003800000 */
.L_x_210:
        /* <DEDUP_REMOVED lines=9> */
.L_x_213:
[----:B------:R-:W-:Y:S05]  /*7b50*/  BSYNC B1 ;  /* 0x0000000000017941 */ /* 0x000fea0003800000 */
.L_x_212:
        /* <DEDUP_REMOVED lines=9> */
.L_x_215:
[----:B------:R-:W-:Y:S05]  /*7bf0*/  BSYNC B1 ;  /* 0x0000000000017941 */ /* 0x000fea0003800000 */
.L_x_214:
        /* <DEDUP_REMOVED lines=9> */
.L_x_217:
[----:B------:R-:W-:Y:S05]  /*7c90*/  BSYNC B1 ;  /* 0x0000000000017941 */ /* 0x000fea0003800000 */
.L_x_216:
        /* <DEDUP_REMOVED lines=9> */
.L_x_219:
[----:B------:R-:W-:Y:S05]  /*7d30*/  BSYNC B1 ;  /* 0x0000000000017941 */ /* 0x000fea0003800000 */
.L_x_218:
        /* <DEDUP_REMOVED lines=9> */
.L_x_221:
[----:B------:R-:W-:Y:S05]  /*7dd0*/  BSYNC B1 ;  /* 0x0000000000017941 */ /* 0x000fea0003800000 */
.L_x_220:
        /* <DEDUP_REMOVED lines=9> */
.L_x_223:
[----:B------:R-:W-:Y:S05]  /*7e70*/  BSYNC B1 ;  /* 0x0000000000017941 */ /* 0x000fea0003800000 */
.L_x_222:
        /* <DEDUP_REMOVED lines=9> */
.L_x_225:
[----:B------:R-:W-:Y:S05]  /*7f10*/  BSYNC B1 ;  /* 0x0000000000017941 */ /* 0x000fea0003800000 */
.L_x_224:
        /* <DEDUP_REMOVED lines=9> */
.L_x_227:
[----:B------:R-:W-:Y:S05]  /*7fb0*/  BSYNC B1 ;  /* 0x0000000000017941 */ /* 0x000fea0003800000 */
.L_x_226:
        /* <DEDUP_REMOVED lines=9> */
.L_x_229:
[----:B------:R-:W-:Y:S05]  /*8050*/  BSYNC B1 ;  /* 0x0000000000017941 */ /* 0x000fea0003800000 */
.L_x_228:
        /* <DEDUP_REMOVED lines=9> */
.L_x_231:
[----:B------:R-:W-:Y:S05]  /*80f0*/  BSYNC B1 ;  /* 0x0000000000017941 */ /* 0x000fea0003800000 */
.L_x_230:
        /* <DEDUP_REMOVED lines=9> */
.L_x_233:
[----:B------:R-:W-:Y:S05]  /*8190*/  BSYNC B1 ;  /* 0x0000000000017941 */ /* 0x000fea0003800000 */
.L_x_232:
        /* <DEDUP_REMOVED lines=9> */
.L_x_235:
[----:B------:R-:W-:Y:S05]  /*8230*/  BSYNC B1 ;  /* 0x0000000000017941 */ /* 0x000fea0003800000 */
.L_x_234:
        /* <DEDUP_REMOVED lines=9> */
.L_x_237:
[----:B------:R-:W-:Y:S05]  /*82d0*/  BSYNC B1 ;  /* 0x0000000000017941 */ /* 0x000fea0003800000 */
.L_x_236:
        /* <DEDUP_REMOVED lines=9> */
.L_x_239:
[----:B------:R-:W-:Y:S05]  /*8370*/  BSYNC B1 ;  /* 0x0000000000017941 */ /* 0x000fea0003800000 */
.L_x_238:
        /* <DEDUP_REMOVED lines=9> */
.L_x_241:
[----:B------:R-:W-:Y:S05]  /*8410*/  BSYNC B1 ;  /* 0x0000000000017941 */ /* 0x000fea0003800000 */
.L_x_240:
        /* <DEDUP_REMOVED lines=9> */
.L_x_243:
[----:B------:R-:W-:Y:S05]  /*84b0*/  BSYNC B1 ;  /* 0x0000000000017941 */ /* 0x000fea0003800000 */
.L_x_242:
        /* <DEDUP_REMOVED lines=9> */
.L_x_245:
[----:B------:R-:W-:Y:S05]  /*8550*/  BSYNC B1 ;  /* 0x0000000000017941 */ /* 0x000fea0003800000 */
.L_x_244:
        /* <DEDUP_REMOVED lines=9> */
.L_x_247:
[----:B------:R-:W-:Y:S05]  /*85f0*/  BSYNC B1 ;  /* 0x0000000000017941 */ /* 0x000fea0003800000 */
.L_x_246:
        /* <DEDUP_REMOVED lines=9> */
.L_x_249:
[----:B------:R-:W-:Y:S05]  /*8690*/  BSYNC B1 ;  /* 0x0000000000017941 */ /* 0x000fea0003800000 */
.L_x_248:
        /* <DEDUP_REMOVED lines=9> */
.L_x_251:
[----:B------:R-:W-:Y:S05]  /*8730*/  BSYNC B1 ;  /* 0x0000000000017941 */ /* 0x000fea0003800000 */
.L_x_250:
        /* <DEDUP_REMOVED lines=9> */
.L_x_253:
[----:B------:R-:W-:Y:S05]  /*87d0*/  BSYNC B1 ;  /* 0x0000000000017941 */ /* 0x000fea0003800000 */
.L_x_252:
        /* <DEDUP_REMOVED lines=9> */
.L_x_255:
[----:B------:R-:W-:Y:S05]  /*8870*/  BSYNC B1 ;  /* 0x0000000000017941 */ /* 0x000fea0003800000 */
.L_x_254:
        /* <DEDUP_REMOVED lines=9> */
.L_x_257:
[----:B------:R-:W-:Y:S05]  /*8910*/  BSYNC B1 ;  /* 0x0000000000017941 */ /* 0x000fea0003800000 */
.L_x_256:
        /* <DEDUP_REMOVED lines=9> */
.L_x_259:
[----:B------:R-:W-:Y:S05]  /*89b0*/  BSYNC B1 ;  /* 0x0000000000017941 */ /* 0x000fea0003800000 */
.L_x_258:
        /* <DEDUP_REMOVED lines=9> */
.L_x_261:
[----:B------:R-:W-:Y:S05]  /*8a50*/  BSYNC B1 ;  /* 0x0000000000017941 */ /* 0x000fea0003800000 */
.L_x_260:
        /* <DEDUP_REMOVED lines=9> */
.L_x_263:
[----:B------:R-:W-:Y:S05]  /*8af0*/  BSYNC B1 ;  /* 0x0000000000017941 */ /* 0x000fea0003800000 */
.L_x_262:
        /* <DEDUP_REMOVED lines=9> */
.L_x_265:
[----:B------:R-:W-:Y:S05]  /*8b90*/  BSYNC B1 ;  /* 0x0000000000017941 */ /* 0x000fea0003800000 */
.L_x_264:
        /* <DEDUP_REMOVED lines=9> */
.L_x_267:
[----:B------:R-:W-:Y:S05]  /*8c30*/  BSYNC B1 ;  /* 0x0000000000017941 */ /* 0x000fea0003800000 */
.L_x_266:
        /* <DEDUP_REMOVED lines=9> */
.L_x_269:
[----:B------:R-:W-:Y:S05]  /*8cd0*/  BSYNC B1 ;  /* 0x0000000000017941 */ /* 0x000fea0003800000 */
.L_x_268:
        /* <DEDUP_REMOVED lines=9> */
.L_x_271:
[----:B------:R-:W-:Y:S05]  /*8d70*/  BSYNC B1 ;  /* 0x0000000000017941 */ /* 0x000fea0003800000 */
.L_x_270:
        /* <DEDUP_REMOVED lines=9> */
.L_x_273:
[----:B------:R-:W-:Y:S05]  /*8e10*/  BSYNC B1 ;  /* 0x0000000000017941 */ /* 0x000fea0003800000 */
.L_x_272:
        /* <DEDUP_REMOVED lines=9> */
.L_x_275:
[----:B------:R-:W-:Y:S05]  /*8eb0*/  BSYNC B1 ;  /* 0x0000000000017941 */ /* 0x000fea0003800000 */
.L_x_274:
        /* <DEDUP_REMOVED lines=9> */
.L_x_277:
[----:B------:R-:W-:Y:S05]  /*8f50*/  BSYNC B1 ;  /* 0x0000000000017941 */ /* 0x000fea0003800000 */
.L_x_276:
        /* <DEDUP_REMOVED lines=9> */
.L_x_279:
[----:B------:R-:W-:Y:S05]  /*8ff0*/  BSYNC B1 ;  /* 0x0000000000017941 */ /* 0x000fea0003800000 */
.L_x_278:
[----:B0----5:R-:W-:Y:S01]  /*9000*/  LOP3.LUT R3, R154, 0xffffe000, RZ, 0xc0, !PT ;  /* 0xffffe0009a037812 */ /* 0x021fe200078ec0ff */
[----:B------:R-:W-:Y:S01]  /*9010*/  BSSY B1, `(.L_x_280) ;  /* 0x0000008000017945 */ /* 0x000fe20003800000 */
[----:B------:R-:W-:-:S03]  /*9020*/  ISETP.GT.AND P2, PT, R0, 0x78, P1 ;  /* 0x000000780000780c */ /* 0x000fc60000f44270 */
[----:B---3--:R-:W-:-:S04]  /*9030*/  FMUL R4, R3, R156 ;  /* 0x0000009c03047220 */ /* 0x008fc80000400000 */
[----:B------:R-:W-:-:S05]  /*9040*/  FFMA R85, R85, R155, R4 ;  /* 0x0000009b55557223 */ /* 0x000fca0000000004 */
[----:B------:R-:W-:-:S05]  /*9050*/  F2FP.TF32.F32.PACK_B R85, R85 ;  /* 0x00000055ff55723e */ /* 0x000fca00024050ff */
[----:B------:R0:W-:Y:S01]  /*9060*/  @P0 STG.E desc[UR36][R6.64+0x1e4], R85 ;  /* 0x0001e45506000986 */ /* 0x0001e2000c101924 */
[----:B------:R-:W-:Y:S05]  /*9070*/  @!P2 BRA `(.L_x_281) ;  /* 0x000000000004a947 */ /* 0x000fea0003800000 */
[----:B------:R3:W5:Y:S02]  /*9080*/  LDG.E.LTC128B R154, desc[UR36][R10.64+0x1e0] ;  /* 0x0001e0240a9a7981 */ /* 0x000764000c1e1920 */
.L_x_281:
[----:B------:R-:W-:Y:S05]  /*9090*/  BSYNC B1 ;  /* 0x0000000000017941 */ /* 0x000fea0003800000 */
.L_x_280:
[----:B-----5:R-:W-:Y:S01]  /*90a0*/  LOP3.LUT R3, R154, 0xffffe000, RZ, 0xc0, !PT ;  /* 0xffffe0009a037812 */ /* 0x020fe200078ec0ff */
[----:B------:R-:W-:Y:S01]  /*90b0*/  @P2 IMAD.MOV.U32 R4, RZ, RZ, R8 ;  /* 0x000000ffff042224 */ /* 0x000fe200078e0008 */
[----:B------:R-:W-:Y:S01]  /*90c0*/  ISETP.GT.AND P1, PT, R0, 0x79, P1 ;  /* 0x000000790000780c */ /* 0x000fe20000f24270 */
[----:B------:R-:W-:Y:S01]  /*90d0*/  @P2 IMAD.MOV.U32 R5, RZ, RZ, R9 ;  /* 0x000000ffff052224 */ /* 0x000fe200078e0009 */
[----:B------:R-:W-:Y:S01]  /*90e0*/  BSSY B1, `(.L_x_282) ;  /* 0x0000007000017945 */ /* 0x000fe20003800000 */
[----:B------:R-:W-:-:S04]  /*90f0*/  FMUL R3, R3, R156 ;  /* 0x0000009c03037220 */ /* 0x000fc80000400000 */
[----:B------:R-:W-:-:S05]  /*9100*/  FFMA R3, R86, R155, R3 ;  /* 0x0000009b56037223 */ /* 0x000fca0000000003 */
[----:B------:R-:W-:-:S05]  /*9110*/  F2FP.TF32.F32.PACK_B R3, R3 ;  /* 0x00000003ff03723e */ /* 0x000fca00024050ff */
[----:B------:R0:W-:Y:S01]  /*9120*/  @P2 STG.E desc[UR36][R4.64+0x1e0], R3 ;  /* 0x0001e00304002986 */ /* 0x0001e2000c101924 */
[----:B------:R-:W-:Y:S05]  /*9130*/  @!P1 BRA `(.L_x_283) ;  /* 0x0000000000049947 */ /* 0x000fea0003800000 */
[----:B------:R0:W5:Y:S02]  /*9140*/  LDG.E.LTC128B R154, desc[UR36][R10.64+0x1e4] ;  /* 0x0001e4240a9a7981 */ /* 0x000164000c1e1920 */
.L_x_283:
[----:B------:R-:W-:Y:S05]  /*9150*/  BSYNC B1 ;  /* 0x0000000000017941 */ /* 0x000fea0003800000 */
.L_x_282:
[----:B------:R-:W-:Y:S05]  /*9160*/  @!P1 BRA `(.L_x_284) ;  /* 0x00000024003c9947 */ /* 0x000fea0003800000 */
[----:B0----5:R-:W-:-:S05]  /*9170*/  LOP3.LUT R3, R154, 0xffffe000, RZ, 0xc0, !PT ;  /* 0xffffe0009a037812 */ /* 0x021fca00078ec0ff */
[----:B------:R-:W-:-:S04]  /*9180*/  FMUL R0, R3, R156 ;  /* 0x0000009c03007220 */ /* 0x000fc80000400000 */
[----:B------:R-:W-:-:S05]  /*9190*/  FFMA R87, R87, R155, R0 ;  /* 0x0000009b57577223 */ /* 0x000fca0000000000 */
[----:B------:R-:W-:-:S05]  /*91a0*/  F2FP.TF32.F32.PACK_B R87, R87 ;  /* 0x00000057ff57723e */ /* 0x000fca00024050ff */
[----:B------:R0:W-:Y:S01]  /*91b0*/  STG.E desc[UR36][R8.64+0x1e4], R87 ;  /* 0x0001e45708007986 */ /* 0x0001e2000c101924 */
[----:B------:R-:W-:Y:S05]  /*91c0*/  BRA `(.L_x_284) ;  /* 0x0000002400247947 */ /* 0x000fea0003800000 */
.L_x_33:
[----:B------:R-:W-:Y:S01]  /*91d0*/  ULDC.64 UR4, c[0x0][0x5c0] ;  /* 0x0001700000047ab9 */ /* 0x000fe20000000a00 */
[-C--:B------:R-:W-:Y:S01]  /*91e0*/  FMUL R15, R88, R155.reuse ;  /* 0x0000009b580f7220 */ /* 0x080fe20000400000 */
[----:B------:R-:W-:Y:S01]  /*91f0*/  LEA R6, P0, R170, UR4, 0x2 ;  /* 0x00000004aa067c11 */ /* 0x000fe2000f8010ff */
[----:B------:R-:W-:Y:S01]  /*9200*/  IMAD.SHL.U32 R11, R4, 0x20, RZ ;  /* 0x00000020040b7824 */ /* 0x000fe200078e00ff */
[----:B------:R-:W-:Y:S01]  /*9210*/  ISETP.GT.AND P5, PT, R0, 0x1, P3 ;  /* 0x000000010000780c */ /* 0x000fe20001fa4270 */
[-C--:B------:R-:W-:Y:S01]  /*9220*/  FMUL R89, R89, R155.reuse ;  /* 0x0000009b59597220 */ /* 0x080fe20000400000 */
[----:B------:R-:W-:Y:S01]  /*9230*/  LEA.HI.X R7, R170, UR5, R173, 0x2, P0 ;  /* 0x00000005aa077c11 */ /* 0x000fe200080f14ad */
[-C--:B------:R-:W-:Y:S01]  /*9240*/  FMUL R21, R90, R155.reuse ;  /* 0x0000009b5a157220 */ /* 0x080fe20000400000 */
[----:B------:R-:W-:Y:S01]  /*9250*/  ISETP.GT.AND P0, PT, R3, 0x8, PT ;  /* 0x000000080300780c */ /* 0x000fe20003f04270 */
[----:B------:R-:W-:Y:S01]  /*9260*/  FMUL R91, R91, R155 ;  /* 0x0000009b5b5b7220 */ /* 0x000fe20000400000 */
[----:B------:R-:W-:Y:S01]  /*9270*/  F2FP.TF32.F32.PACK_B R15, R15 ;  /* 0x0000000fff0f723e */ /* 0x000fe200024050ff */
[-C--:B------:R-:W-:Y:S01]  /*9280*/  FMUL R93, R93, R155.reuse ;  /* 0x0000009b5d5d7220 */ /* 0x080fe20000400000 */
[----:B------:R-:W-:Y:S01]  /*9290*/  ISETP.GT.AND P1, PT, R0, RZ, P0 ;  /* 0x000000ff0000720c */ /* 0x000fe20000724270 */
[-C--:B------:R-:W-:Y:S01]  /*92a0*/  FMUL R23, R94, R155.reuse ;  /* 0x0000009b5e177220 */ /* 0x080fe20000400000 */
[----:B------:R-:W-:Y:S01]  /*92b0*/  ISETP.GT.AND P4, PT, R0, 0x1, P0 ;  /* 0x000000010000780c */ /* 0x000fe20000784270 */
[----:B------:R0:W-:Y:S01]  /*92c0*/  @P2 STG.E desc[UR36][R6.64], R15 ;  /* 0x0000000f06002986 */ /* 0x0001e2000c101924 */
[----:B------:R-:W-:Y:S01]  /*92d0*/  SHF.L.U64.HI R9, R4, 0x5, R5 ;  /* 0x0000000504097819 */ /* 0x000fe20000010205 */
[-C--:B------:R-:W-:Y:S01]  /*92e0*/  FMUL R95, R95, R155.reuse ;  /* 0x0000009b5f5f7220 */ /* 0x080fe20000400000 */
[-C--:B------:R-:W-:Y:S01]  /*92f0*/  IADD3 R12, P2, R11, R6.reuse, RZ ;  /* 0x000000060b0c7210 */ /* 0x080fe20007f5e0ff */
[----:B------:R-:W-:Y:S01]  /*9300*/  FMUL R97, R97, R155 ;  /* 0x0000009b61617220 */ /* 0x000fe20000400000 */
[----:B------:R-:W-:Y:S01]  /*9310*/  F2FP.TF32.F32.PACK_B R89, R89 ;  /* 0x00000059ff59723e */ /* 0x000fe200024050ff */
[----:B------:R-:W-:Y:S01]  /*9320*/  FMUL R99, R99, R155 ;  /* 0x0000009b63637220 */ /* 0x000fe20000400000 */
[----:B------:R-:W-:Y:S01]  /*9330*/  F2FP.TF32.F32.PACK_B R21, R21 ;  /* 0x00000015ff15723e */ /* 0x000fe200024050ff */
[----:B------:R-:W-:Y:S01]  /*9340*/  IMAD.X R13, R9, 0x1, R7, P2 ;  /* 0x00000001090d7824 */ /* 0x000fe200010e0607 */
[----:B------:R-:W-:Y:S01]  /*9350*/  F2FP.TF32.F32.PACK_B R91, R91 ;  /* 0x0000005bff5b723e */ /* 0x000fe200024050ff */
[----:B------:R-:W-:Y:S01]  /*9360*/  @P5 STG.E desc[UR36][R6.64+0x4], R89 ;  /* 0x0000045906005986 */ /* 0x000fe2000c101924 */
[----:B------:R-:W-:Y:S01]  /*9370*/  ISETP.GT.AND P5, PT, R0, 0x8, P3 ;  /* 0x000000080000780c */ /* 0x000fe20001fa4270 */
[-C--:B0-----:R-:W-:Y:S01]  /*9380*/  FMUL R15, R92, R155.reuse ;  /* 0x0000009b5c0f7220 */ /* 0x081fe20000400000 */
[C---:B------:R-:W-:Y:S01]  /*9390*/  ISETP.GT.AND P2, PT, R0.reuse, 0x9, P3 ;  /* 0x000000090000780c */ /* 0x040fe20001f44270 */
[----:B------:R0:W-:Y:S01]  /*93a0*/  @P1 STG.E desc[UR36][R12.64], R21 ;  /* 0x000000150c001986 */ /* 0x0001e2000c101924 */
[C---:B------:R-:W-:Y:S01]  /*93b0*/  ISETP.GT.AND P1, PT, R0.reuse, 0x8, P0 ;  /* 0x000000080000780c */ /* 0x040fe20000724270 */
[----:B------:R-:W-:Y:S01]  /*93c0*/  FMUL R101, R101, R155 ;  /* 0x0000009b65657220 */ /* 0x000fe20000400000 */
[----:B------:R-:W-:Y:S01]  /*93d0*/  F2FP.TF32.F32.PACK_B R15, R15 ;  /* 0x0000000fff0f723e */ /* 0x000fe200024050ff */
[----:B------:R-:W-:Y:S01]  /*93e0*/  @P4 STG.E desc[UR36][R12.64+0x4], R91 ;  /* 0x0000045b0c004986 */ /* 0x000fe2000c101924 */
[----:B------:R-:W-:Y:S01]  /*93f0*/  ISETP.GT.AND P4, PT, R0, 0x9, P0 ;  /* 0x000000090000780c */ /* 0x000fe20000784270 */
[----:B------:R-:W-:Y:S01]  /*9400*/  FMUL R103, R103, R155 ;  /* 0x0000009b67677220 */ /* 0x000fe20000400000 */
[----:B------:R-:W-:Y:S01]  /*9410*/  F2FP.TF32.F32.PACK_B R93, R93 ;  /* 0x0000005dff5d723e */ /* 0x000fe200024050ff */
[----:B------:R-:W-:Y:S01]  /*9420*/  FMUL R105, R105, R155 ;  /* 0x0000009b69697220 */ /* 0x000fe20000400000 */
[----:B------:R-:W-:Y:S01]  /*9430*/  F2FP.TF32.F32.PACK_B R23, R23 ;  /* 0x00000017ff17723e */ /* 0x000fe200024050ff */
[----:B------:R1:W-:Y:S01]  /*9440*/  @P5 STG.E desc[UR36][R6.64+0x20], R15 ;  /* 0x0000200f06005986 */ /* 0x0003e2000c101924 */
[----:B------:R-:W-:Y:S01]  /*9450*/  F2FP.TF32.F32.PACK_B R95, R95 ;  /* 0x0000005fff5f723e */ /* 0x000fe200024050ff */
[-C--:B0-----:R-:W-:Y:S01]  /*9460*/  FMUL R21, R96, R155.reuse ;  /* 0x0000009b60157220 */ /* 0x081fe20000400000 */
[C---:B------:R-:W-:Y:S01]  /*9470*/  ISETP.GT.AND P5, PT, R0.reuse, 0x10, P3 ;  /* 0x000000100000780c */ /* 0x040fe20001fa4270 */
[----:B------:R-:W-:Y:S01]  /*9480*/  @P2 STG.E desc[UR36][R6.64+0x24], R93 ;  /* 0x0000245d06002986 */ /* 0x000fe2000c101924 */
[C---:B------:R-:W-:Y:S01]  /*9490*/  ISETP.GT.AND P2, PT, R0.reuse, 0x11, P3 ;  /* 0x000000110000780c */ /* 0x040fe20001f44270 */
[----:B------:R-:W-:Y:S01]  /*94a0*/  FMUL R107, R107, R155 ;  /* 0x0000009b6b6b7220 */ /* 0x000fe20000400000 */
[----:B------:R-:W-:Y:S01]  /*94b0*/  F2FP.TF32.F32.PACK_B R21, R21 ;  /* 0x00000015ff15723e */ /* 0x000fe200024050ff */
[----:B------:R0:W-:Y:S01]  /*94c0*/  @P1 STG.E desc[UR36][R12.64+0x20], R23 ;  /* 0x000020170c001986 */ /* 0x0001e2000c101924 */
[C---:B------:R-:W-:Y:S01]  /*94d0*/  ISETP.GT.AND P1, PT, R0.reuse, 0x10, P0 ;  /* 0x000000100000780c */ /* 0x040fe20000724270 */
[----:B------:R-:W-:Y:S01]  /*94e0*/  FMUL R109, R109, R155 ;  /* 0x0000009b6d6d7220 */ /* 0x000fe20000400000 */
[----:B------:R-:W-:Y:S01]  /*94f0*/  F2FP.TF32.F32.PACK_B R97, R97 ;  /* 0x00000061ff61723e */ /* 0x000fe200024050ff */
[----:B------:R-:W-:Y:S01]  /*9500*/  @P4 STG.E desc[UR36][R12.64+0x24], R95 ;  /* 0x0000245f0c004986 */ /* 0x000fe2000c101924 */
[----:B------:R-:W-:Y:S01]  /*9510*/  ISETP.GT.AND P4, PT, R0, 0x11, P0 ;  /* 0x000000110000780c */ /* 0x000fe20000784270 */
[----:B-1----:R-:W-:Y:S01]  /*9520*/  FMUL R15, R98, R155 ;  /* 0x0000009b620f7220 */ /* 0x002fe20000400000 */
[----:B------:R-:W-:Y:S01]  /*9530*/  F2FP.TF32.F32.PACK_B R99, R99 ;  /* 0x00000063ff63723e */ /* 0x000fe200024050ff */
[----:B------:R1:W-:Y:S01]  /*9540*/  @P5 STG.E desc[UR36][R6.64+0x40], R21 ;  /* 0x0000401506005986 */ /* 0x0003e2000c101924 */
[C---:B------:R-:W-:Y:S01]  /*9550*/  ISETP.GT.AND P5, PT, R0.reuse, 0x18, P3 ;  /* 0x000000180000780c */ /* 0x040fe20001fa4270 */
[----:B------:R-:W-:Y:S01]  /*9560*/  FMUL R111, R111, R155 ;  /* 0x0000009b6f6f7220 */ /* 0x000fe20000400000 */
[----:B------:R-:W-:Y:S01]  /*9570*/  F2FP.TF32.F32.PACK_B R15, R15 ;  /* 0x0000000fff0f723e */ /* 0x000fe200024050ff */
[----:B------:R-:W-:Y:S01]  /*9580*/  @P2 STG.E desc[UR36][R6.64+0x44], R97 ;  /* 0x0000446106002986 */ /* 0x000fe2000c101924 */
[----:B------:R-:W-:Y:S01]  /*9590*/  ISETP.GT.AND P2, PT, R0, 0x19, P3 ;  /* 0x000000190000780c */ /* 0x000fe20001f44270 */
[----:B0-----:R-:W-:Y:S01]  /*95a0*/  FMUL R23, R100, R155 ;  /* 0x0000009b64177220 */ /* 0x001fe20000400000 */
        /* <DEDUP_REMOVED lines=177> */
[----:B------:R-:W-:Y:S01]  /*a0c0*/  @P1 STG.E desc[UR36][R12.64+0x1a0], R23 ;  /* 0x0001a0170c001986 */ /* 0x000fe2000c101924 */
        /* <DEDUP_REMOVED lines=11> */
[-C--:B------:R-:W-:Y:S01]  /*a180*/  FMUL R33, R33, R155.reuse ;  /* 0x0000009b21217220 */ /* 0x080fe20000400000 */
[----:B------:R-:W-:Y:S01]  /*a190*/  ISETP.GT.AND P3, PT, R0, 0x79, P3 ;  /* 0x000000790000780c */ /* 0x000fe20001f64270 */
[----:B------:R-:W-:Y:S01]  /*a1a0*/  @P1 STG.E desc[UR36][R6.64+0x1c4], R145 ;  /* 0x0001c49106001986 */ /* 0x000fe2000c101924 */
[----:B------:R-:W-:Y:S01]  /*a1b0*/  ISETP.GT.AND P1, PT, R3, 0x80, PT ;  /* 0x000000800300780c */ /* 0x000fe20003f24270 */
[----:B------:R-:W-:Y:S01]  /*a1c0*/  FMUL R35, R35, R155 ;  /* 0x0000009b23237220 */ /* 0x000fe20000400000 */
[----:B------:R-:W-:Y:S01]  /*a1d0*/  F2FP.TF32.F32.PACK_B R149, R149 ;  /* 0x00000095ff95723e */ /* 0x000fe200024050ff */
[----:B------:R1:W-:Y:S01]  /*a1e0*/  @P2 STG.E desc[UR36][R12.64+0x1c0], R15 ;  /* 0x0001c00f0c002986 */ /* 0x0003e2000c101924 */
[----:B------:R-:W-:Y:S01]  /*a1f0*/  ISETP.GT.AND P2, PT, R3, 0x88, PT ;  /* 0x000000880300780c */ /* 0x000fe20003f44270 */
[-C--:B------:R-:W-:Y:S01]  /*a200*/  FMUL R3, R148, R155.reuse ;  /* 0x0000009b94037220 */ /* 0x080fe20000400000 */
[-C--:B0-----:R-:W-:Y:S01]  /*a210*/  FMUL R21, R150, R155.reuse ;  /* 0x0000009b96157220 */ /* 0x081fe20000400000 */
[----:B------:R-:W-:Y:S01]  /*a220*/  @P4 STG.E desc[UR36][R12.64+0x1c4], R147 ;  /* 0x0001c4930c004986 */ /* 0x000fe2000c101924 */
[C---:B------:R-:W-:Y:S01]  /*a230*/  ISETP.GT.AND P4, PT, R0.reuse, 0x78, P0 ;  /* 0x000000780000780c */ /* 0x040fe20000784270 */
[-C--:B------:R-:W-:Y:S01]  /*a240*/  FMUL R37, R37, R155.reuse ;  /* 0x0000009b25257220 */ /* 0x080fe20000400000 */
[----:B------:R-:W-:Y:S01]  /*a250*/  ISETP.GT.AND P0, PT, R0, 0x79, P0 ;  /* 0x000000790000780c */ /* 0x000fe20000704270 */
[----:B------:R-:W-:Y:S01]  /*a260*/  FMUL R39, R39, R155 ;  /* 0x0000009b27277220 */ /* 0x000fe20000400000 */
[----:B------:R-:W-:Y:S01]  /*a270*/  F2FP.TF32.F32.PACK_B R3, R3 ;  /* 0x00000003ff03723e */ /* 0x000fe200024050ff */
[----:B------:R-:W-:Y:S01]  /*a280*/  FMUL R41, R41, R155 ;  /* 0x0000009b29297220 */ /* 0x000fe20000400000 */
[----:B------:R-:W-:Y:S01]  /*a290*/  F2FP.TF32.F32.PACK_B R21, R21 ;  /* 0x00000015ff15723e */ /* 0x000fe200024050ff */
[C---:B-1----:R-:W-:Y:S01]  /*a2a0*/  IMAD.SHL.U32 R15, R4.reuse, 0x200, RZ ;  /* 0x00000200040f7824 */ /* 0x042fe200078e00ff */
[----:B------:R-:W-:Y:S01]  /*a2b0*/  F2FP.TF32.F32.PACK_B R151, R151 ;  /* 0x00000097ff97723e */ /* 0x000fe200024050ff */
[----:B------:R0:W-:Y:S01]  /*a2c0*/  @P5 STG.E desc[UR36][R6.64+0x1e0], R3 ;  /* 0x0001e00306005986 */ /* 0x0001e2000c101924 */
[----:B------:R-:W-:Y:S01]  /*a2d0*/  SHF.L.U64.HI R5, R4, 0x9, R5 ;  /* 0x0000000904057819 */ /* 0x000fe20000010205 */
[----:B------:R-:W-:Y:S01]  /*a2e0*/  FMUL R43, R43, R155 ;  /* 0x0000009b2b2b7220 */ /* 0x000fe20000400000 */
[----:B------:R-:W-:Y:S01]  /*a2f0*/  F2FP.TF32.F32.PACK_B R25, R25 ;  /* 0x00000019ff19723e */ /* 0x000fe200024050ff */
[----:B------:R-:W-:Y:S01]  /*a300*/  @P3 STG.E desc[UR36][R6.64+0x1e4], R149 ;  /* 0x0001e49506003986 */ /* 0x000fe2000c101924 */
[-C--:B------:R-:W-:Y:S01]  /*a310*/  IADD3 R4, P3, R15, R6.reuse, RZ ;  /* 0x000000060f047210 */ /* 0x080fe20007f7e0ff */
[----:B------:R-:W-:Y:S01]  /*a320*/  FMUL R45, R45, R155 ;  /* 0x0000009b2d2d7220 */ /* 0x000fe20000400000 */
[----:B------:R-:W-:Y:S01]  /*a330*/  F2FP.TF32.F32.PACK_B R27, R27 ;  /* 0x0000001bff1b723e */ /* 0x000fe200024050ff */
[----:B------:R1:W-:Y:S01]  /*a340*/  @P4 STG.E desc[UR36][R12.64+0x1e0], R21 ;  /* 0x0001e0150c004986 */ /* 0x0003e2000c101924 */
[----:B------:R-:W-:Y:S01]  /*a350*/  IADD3 R14, P4, P5, R11, R6, R15 ;  /* 0x000000060b0e7210 */ /* 0x000fe20007d9e00f */
[----:B------:R-:W-:Y:S01]  /*a360*/  FMUL R47, R47, R155 ;  /* 0x0000009b2f2f7220 */ /* 0x000fe20000400000 */
[----:B------:R-:W-:Y:S01]  /*a370*/  F2FP.TF32.F32.PACK_B R29, R29 ;  /* 0x0000001dff1d723e */ /* 0x000fe200024050ff */
[----:B------:R2:W-:Y:S01]  /*a380*/  @P0 STG.E desc[UR36][R12.64+0x1e4], R151 ;  /* 0x0001e4970c000986 */ /* 0x0005e2000c101924 */
[----:B------:R-:W-:Y:S01]  /*a390*/  ISETP.GT.AND P0, PT, R0, RZ, P1 ;  /* 0x000000ff0000720c */ /* 0x000fe20000f04270 */
[----:B0-----:R-:W-:Y:S01]  /*a3a0*/  FMUL R3, R24, R155 ;  /* 0x0000009b18037220 */ /* 0x001fe20000400000 */
[----:B------:R-:W-:Y:S01]  /*a3b0*/  IADD3.X R15, R9, R7, R5, P4, P5 ;  /* 0x00000007090f7210 */ /* 0x000fe200027ea405 */
[----:B------:R-:W-:Y:S01]  /*a3c0*/  IMAD.X R5, R5, 0x1, R7, P3 ;  /* 0x0000000105057824 */ /* 0x000fe200018e0607 */
[C---:B------:R-:W-:Y:S01]  /*a3d0*/  ISETP.GT.AND P5, PT, R0.reuse, 0x1, P1 ;  /* 0x000000010000780c */ /* 0x040fe20000fa4270 */
[-C--:B------:R-:W-:Y:S01]  /*a3e0*/  FMUL R49, R49, R155.reuse ;  /* 0x0000009b31317220 */ /* 0x080fe20000400000 */
[----:B------:R-:W-:Y:S01]  /*a3f0*/  ISETP.GT.AND P4, PT, R0, RZ, P2 ;  /* 0x000000ff0000720c */ /* 0x000fe20001784270 */
[----:B-1----:R-:W-:Y:S01]  /*a400*/  FMUL R21, R26, R155 ;  /* 0x0000009b1a157220 */ /* 0x002fe20000400000 */
[----:B------:R-:W-:Y:S01]  /*a410*/  F2FP.TF32.F32.PACK_B R3, R3 ;  /* 0x00000003ff03723e */ /* 0x000fe200024050ff */
[-C--:B------:R-:W-:Y:S01]  /*a420*/  FMUL R51, R51, R155.reuse ;  /* 0x0000009b33337220 */ /* 0x080fe20000400000 */
[-C--:B------:R-:W-:Y:S01]  /*a430*/  IADD3 R6, P3, R11, R4.reuse, RZ ;  /* 0x000000040b067210 */ /* 0x080fe20007f7e0ff */
[----:B--2---:R-:W-:Y:S01]  /*a440*/  FMUL R13, R28, R155 ;  /* 0x0000009b1c0d7220 */ /* 0x004fe20000400000 */
[----:B------:R-:W-:Y:S01]  /*a450*/  F2FP.TF32.F32.PACK_B R21, R21 ;  /* 0x00000015ff15723e */ /* 0x000fe200024050ff */
[----:B------:R0:W-:Y:S01]  /*a460*/  @P0 STG.E desc[UR36][R4.64], R3 ;  /* 0x0000000304000986 */ /* 0x0001e2000c101924 */
[C---:B------:R-:W-:Y:S01]  /*a470*/  ISETP.GT.AND P0, PT, R0.reuse, 0x1, P2 ;  /* 0x000000010000780c */ /* 0x040fe20001704270 */
[--C-:B------:R-:W-:Y:S01]  /*a480*/  IMAD.X R7, R9, 0x1, R5.reuse, P3 ;  /* 0x0000000109077824 */ /* 0x100fe200018e0605 */
[C---:B------:R-:W-:Y:S01]  /*a490*/  ISETP.GT.AND P3, PT, R0.reuse, 0x9, P1 ;  /* 0x000000090000780c */ /* 0x040fe20000f64270 */
[----:B------:R-:W-:Y:S01]  /*a4a0*/  @P5 STG.E desc[UR36][R4.64+0x4], R25 ;  /* 0x0000041904005986 */ /* 0x000fe2000c101924 */
[----:B------:R-:W-:Y:S01]  /*a4b0*/  F2FP.TF32.F32.PACK_B R13, R13 ;  /* 0x0000000dff0d723e */ /* 0x000fe200024050ff */
[-C--:B------:R-:W-:Y:S01]  /*a4c0*/  FMUL R53, R53, R155.reuse ;  /* 0x0000009b35357220 */ /* 0x080fe20000400000 */
[----:B------:R-:W-:Y:S01]  /*a4d0*/  IADD3 R8, P5, R11, R4, RZ ;  /* 0x000000040b087210 */ /* 0x000fe20007fbe0ff */
[----:B------:R1:W-:Y:S01]  /*a4e0*/  @P4 STG.E desc[UR36][R6.64], R21 ;  /* 0x0000001506004986 */ /* 0x0003e2000c101924 */
[----:B------:R-:W-:Y:S01]  /*a4f0*/  ISETP.GT.AND P4, PT, R0, 0x8, P1 ;  /* 0x000000080000780c */ /* 0x000fe20000f84270 */
[----:B------:R-:W-:Y:S01]  /*a500*/  FMUL R11, R32, R155 ;  /* 0x0000009b200b7220 */ /* 0x000fe20000400000 */
[----:B------:R-:W-:Y:S01]  /*a510*/  F2FP.TF32.F32.PACK_B R31, R31 ;  /* 0x0000001fff1f723e */ /* 0x000fe200024050ff */
[-C--:B0-----:R-:W-:Y:S01]  /*a520*/  FMUL R3, R30, R155.reuse ;  /* 0x0000009b1e037220 */ /* 0x081fe20000400000 */
[----:B------:R-:W-:Y:S01]  /*a530*/  IMAD.X R9, R9, 0x1, R5, P5 ;  /* 0x0000000109097824 */ /* 0x000fe200028e0605 */
[----:B------:R-:W-:Y:S01]  /*a540*/  @P0 STG.E desc[UR36][R6.64+0x4], R27 ;  /* 0x0000041b06000986 */ /* 0x000fe2000c101924 */
[C---:B------:R-:W-:Y:S01]  /*a550*/  ISETP.GT.AND P0, PT, R0.reuse, 0x8, P2 ;  /* 0x000000080000780c */ /* 0x040fe20001704270 */
[----:B------:R-:W-:Y:S01]  /*a560*/  FMUL R55, R55, R155 ;  /* 0x0000009b37377220 */ /* 0x000fe20000400000 */
[----:B------:R-:W-:Y:S01]  /*a570*/  F2FP.TF32.F32.PACK_B R3, R3 ;  /* 0x00000003ff03723e */ /* 0x000fe200024050ff */
[----:B------:R-:W-:Y:S01]  /*a580*/  @P3 STG.E desc[UR36][R4.64+0x24], R29 ;  /* 0x0000241d04003986 */ /* 0x000fe2000c101924 */
[----:B------:R-:W-:Y:S01]  /*a590*/  ISETP.GT.AND P5, PT, R0, 0x10, P1 ;  /* 0x000000100000780c */ /* 0x000fe20000fa4270 */
[-C--:B-1----:R-:W-:Y:S01]  /*a5a0*/  FMUL R21, R36, R155.reuse ;  /* 0x0000009b24157220 */ /* 0x082fe20000400000 */
[C---:B------:R-:W-:Y:S01]  /*a5b0*/  ISETP.GT.AND P3, PT, R0.reuse, 0x11, P1 ;  /* 0x000000110000780c */ /* 0x040fe20000f64270 */
[----:B------:R0:W-:Y:S01]  /*a5c0*/  @P4 STG.E desc[UR36][R4.64+0x20], R13 ;  /* 0x0000200d04004986 */ /* 0x0001e2000c101924 */
[C---:B------:R-:W-:Y:S01]  /*a5d0*/  ISETP.GT.AND P4, PT, R0.reuse, 0x9, P2 ;  /* 0x000000090000780c */ /* 0x040fe20001784270 */
[----:B------:R-:W-:Y:S01]  /*a5e0*/  FMUL R57, R57, R155 ;  /* 0x0000009b39397220 */ /* 0x000fe20000400000 */
[----:B------:R-:W-:Y:S01]  /*a5f0*/  F2FP.TF32.F32.PACK_B R11, R11 ;  /* 0x0000000bff0b723e */ /* 0x000fe200024050ff */
[----:B------:R-:W-:Y:S01]  /*a600*/  FMUL R59, R59, R155 ;  /* 0x0000009b3b3b7220 */ /* 0x000fe20000400000 */
[----:B------:R-:W-:Y:S01]  /*a610*/  F2FP.TF32.F32.PACK_B R33, R33 ;  /* 0x00000021ff21723e */ /* 0x000fe200024050ff */
[----:B------:R1:W-:Y:S01]  /*a620*/  @P0 STG.E desc[UR36][R8.64+0x20], R3 ;  /* 0x0000200308000986 */ /* 0x0003e2000c101924 */
[----:B------:R-:W-:Y:S01]  /*a630*/  ISETP.GT.AND P0, PT, R0, 0x10, P2 ;  /* 0x000000100000780c */ /* 0x000fe20001704270 */
[----:B------:R-:W-:Y:S01]  /*a640*/  FMUL R61, R61, R155 ;  /* 0x0000009b3d3d7220 */ /* 0x000fe20000400000 */
[----:B------:R-:W-:Y:S01]  /*a650*/  F2FP.TF32.F32.PACK_B R35, R35 ;  /* 0x00000023ff23723e */ /* 0x000fe200024050ff */
[----:B------:R-:W-:Y:S01]  /*a660*/  FMUL R63, R63, R155 ;  /* 0x0000009b3f3f7220 */ /* 0x000fe20000400000 */
[----:B------:R-:W-:Y:S01]  /*a670*/  F2FP.TF32.F32.PACK_B R21, R21 ;  /* 0x00000015ff15723e */ /* 0x000fe200024050ff */
[----:B0-----:R-:W-:Y:S01]  /*a680*/  FMUL R13, R34, R155 ;  /* 0x0000009b220d7220 */ /* 0x001fe20000400000 */
[----:B------:R-:W-:Y:S01]  /*a690*/  F2FP.TF32.F32.PACK_B R37, R37 ;  /* 0x00000025ff25723e */ /* 0x000fe200024050ff */
[----:B------:R-:W-:Y:S01]  /*a6a0*/  @P4 STG.E desc[UR36][R14.64+0x24], R31 ;  /* 0x0000241f0e004986 */ /* 0x000fe2000c101924 */
[C---:B------:R-:W-:Y:S01]  /*a6b0*/  ISETP.GT.AND P4, PT, R0.reuse, 0x11, P2 ;  /* 0x000000110000780c */ /* 0x040fe20001784270 */
[----:B------:R-:W-:Y:S01]  /*a6c0*/  FMUL R65, R65, R155 ;  /* 0x0000009b41417220 */ /* 0x000fe20000400000 */
[----:B------:R-:W-:Y:S01]  /*a6d0*/  F2FP.TF32.F32.PACK_B R13, R13 ;  /* 0x0000000dff0d723e */ /* 0x000fe200024050ff */
[----:B------:R0:W-:Y:S01]  /*a6e0*/  @P5 STG.E desc[UR36][R4.64+0x40], R11 ;  /* 0x0000400b04005986 */ /* 0x0001e2000c101924 */
[----:B------:R-:W-:Y:S01]  /*a6f0*/  ISETP.GT.AND P5, PT, R0, 0x18, P1 ;  /* 0x000000180000780c */ /* 0x000fe20000fa4270 */
[----:B------:R-:W-:-:S02]  /*a700*/  @P0 IMAD.MOV.U32 R6, RZ, RZ, R14 ;  /* 0x000000ffff060224 */ /* 0x000fc400078e000e */
[-C--:B-1----:R-:W-:Y:S01]  /*a710*/  FMUL R3, R38, R155.reuse ;  /* 0x0000009b26037220 */ /* 0x082fe20000400000 */
[--C-:B------:R-:W-:Y:S01]  /*a720*/  @P0 IMAD.MOV.U32 R7, RZ, RZ, R15.reuse ;  /* 0x000000ffff070224 */ /* 0x100fe200078e000f */
[----:B------:R-:W-:Y:S01]  /*a730*/  @P3 STG.E desc[UR36][R4.64+0x44], R33 ;  /* 0x0000442104003986 */ /* 0x000fe2000c101924 */
[----:B------:R-:W-:Y:S01]  /*a740*/  ISETP.GT.AND P3, PT, R0, 0x19, P1 ;  /* 0x000000190000780c */ /* 0x000fe20000f64270 */
[----:B------:R-:W-:Y:S01]  /*a750*/  FMUL R9, R40, R155 ;  /* 0x0000009b28097220 */ /* 0x000fe20000400000 */
[----:B------:R-:W-:Y:S01]  /*a760*/  F2FP.TF32.F32.PACK_B R3, R3 ;  /* 0x00000003ff03723e */ /* 0x000fe200024050ff */
[----:B------:R1:W-:Y:S01]  /*a770*/  @P0 STG.E desc[UR36][R6.64+0x40], R13 ;  /* 0x0000400d06000986 */ /* 0x0003e2000c101924 */
[----:B------:R-:W-:Y:S01]  /*a780*/  ISETP.GT.AND P0, PT, R0, 0x18, P2 ;  /* 0x000000180000780c */ /* 0x000fe20001704270 */
[----:B------:R-:W-:Y:S01]  /*a790*/  FMUL R67, R67, R155 ;  /* 0x0000009b43437220 */ /* 0x000fe20000400000 */
[----:B------:R-:W-:Y:S01]  /*a7a0*/  F2FP.TF32.F32.PACK_B R39, R39 ;  /* 0x00000027ff27723e */ /* 0x000fe200024050ff */
[----:B0-----:R-:W-:Y:S01]  /*a7b0*/  FMUL R11, R42, R155 ;  /* 0x0000009b2a0b7220 */ /* 0x001fe20000400000 */
[----:B------:R-:W-:Y:S01]  /*a7c0*/  F2FP.TF32.F32.PACK_B R9, R9 ;  /* 0x00000009ff09723e */ /* 0x000fe200024050ff */
[----:B------:R-:W-:Y:S01]  /*a7d0*/  FMUL R69, R69, R155 ;  /* 0x0000009b45457220 */ /* 0x000fe20000400000 */
[----:B------:R-:W-:Y:S01]  /*a7e0*/  F2FP.TF32.F32.PACK_B R41, R41 ;  /* 0x00000029ff29723e */ /* 0x000fe200024050ff */
[----:B------:R-:W-:Y:S01]  /*a7f0*/  FMUL R71, R71, R155 ;  /* 0x0000009b47477220 */ /* 0x000fe20000400000 */
[----:B------:R-:W-:Y:S01]  /*a800*/  F2FP.TF32.F32.PACK_B R11, R11 ;  /* 0x0000000bff0b723e */ /* 0x000fe200024050ff */
[----:B------:R-:W-:Y:S01]  /*a810*/  FMUL R73, R73, R155 ;  /* 0x0000009b49497220 */ /* 0x000fe20000400000 */
[----:B------:R-:W-:Y:S01]  /*a820*/  F2FP.TF32.F32.PACK_B R43, R43 ;  /* 0x0000002bff2b723e */ /* 0x000fe200024050ff */
[--C-:B-1----:R-:W-:Y:S01]  /*a830*/  @P4 IMAD.MOV.U32 R6, RZ, RZ, R14.reuse ;  /* 0x000000ffff064224 */ /* 0x102fe200078e000e */
[----:B------:R-:W-:Y:S01]  /*a840*/  F2FP.TF32.F32.PACK_B R45, R45 ;  /* 0x0000002dff2d723e */ /* 0x000fe200024050ff */
[--C-:B------:R-:W-:Y:S01]  /*a850*/  @P4 IMAD.MOV.U32 R7, RZ, RZ, R15.reuse ;  /* 0x000000ffff074224 */ /* 0x100fe200078e000f */
[----:B------:R-:W-:Y:S01]  /*a860*/  F2FP.TF32.F32.PACK_B R47, R47 ;  /* 0x0000002fff2f723e */ /* 0x000fe200024050ff */
[----:B------:R-:W-:Y:S01]  /*a870*/  FMUL R75, R75, R155 ;  /* 0x0000009b4b4b7220 */ /* 0x000fe20000400000 */
[----:B------:R-:W-:Y:S01]  /*a880*/  F2FP.TF32.F32.PACK_B R49, R49 ;  /* 0x00000031ff31723e */ /* 0x000fe200024050ff */
[-C--:B------:R-:W-:Y:S01]  /*a890*/  FMUL R77, R77, R155.reuse ;  /* 0x0000009b4d4d7220 */ /* 0x080fe20000400000 */
[----:B------:R0:W-:Y:S01]  /*a8a0*/  @P4 STG.E desc[UR36][R6.64+0x44], R35 ;  /* 0x0000442306004986 */ /* 0x0001e2000c101924 */
[C---:B------:R-:W-:Y:S01]  /*a8b0*/  ISETP.GT.AND P4, PT, R0.reuse, 0x19, P2 ;  /* 0x000000190000780c */ /* 0x040fe20001784270 */
[----:B------:R-:W-:Y:S01]  /*a8c0*/  FMUL R79, R79, R155 ;  /* 0x0000009b4f4f7220 */ /* 0x000fe20000400000 */
[----:B------:R-:W-:Y:S01]  /*a8d0*/  F2FP.TF32.F32.PACK_B R51, R51 ;  /* 0x00000033ff33723e */ /* 0x000fe200024050ff */
[----:B------:R1:W-:Y:S01]  /*a8e0*/  @P5 STG.E desc[UR36][R4.64+0x60], R21 ;  /* 0x0000601504005986 */ /* 0x0003e2000c101924 */
[----:B------:R-:W-:Y:S01]  /*a8f0*/  ISETP.GT.AND P5, PT, R0, 0x20, P1 ;  /* 0x000000200000780c */ /* 0x000fe20000fa4270 */
[----:B------:R-:W-:Y:S01]  /*a900*/  FMUL R13, R80, R155 ;  /* 0x0000009b500d7220 */ /* 0x000fe20000400000 */
[----:B------:R-:W-:Y:S01]  /*a910*/  F2FP.TF32.F32.PACK_B R53, R53 ;  /* 0x00000035ff35723e */ /* 0x000fe200024050ff */
[----:B------:R-:W-:Y:S01]  /*a920*/  @P3 STG.E desc[UR36][R4.64+0x64], R37 ;  /* 0x0000642504003986 */ /* 0x000fe2000c101924 */
[----:B------:R-:W-:Y:S01]  /*a930*/  ISETP.GT.AND P3, PT, R0, 0x21, P1 ;  /* 0x000000210000780c */ /* 0x000fe20000f64270 */
[----:B------:R-:W-:Y:S01]  /*a940*/  FMUL R81, R81, R155 ;  /* 0x0000009b51517220 */ /* 0x000fe20000400000 */
[----:B------:R-:W-:Y:S01]  /*a950*/  F2FP.TF32.F32.PACK_B R55, R55 ;  /* 0x00000037ff37723e */ /* 0x000fe200024050ff */
[----:B0-----:R-:W-:Y:S01]  /*a960*/  @P0 IMAD.MOV.U32 R6, RZ, RZ, R14 ;  /* 0x000000ffff060224 */ /* 0x001fe200078e000e */
[----:B------:R-:W-:Y:S01]  /*a970*/  F2FP.TF32.F32.PACK_B R57, R57 ;  /* 0x00000039ff39723e */ /* 0x000fe200024050ff */
[----:B------:R-:W-:Y:S01]  /*a980*/  @P0 IMAD.MOV.U32 R7, RZ, RZ, R15 ;  /* 0x000000ffff070224 */ /* 0x000fe200078e000f */
[----:B------:R-:W-:Y:S01]  /*a990*/  F2FP.TF32.F32.PACK_B R59, R59 ;  /* 0x0000003bff3b723e */ /* 0x000fe200024050ff */
[----:B------:R-:W-:Y:S01]  /*a9a0*/  FMUL R83, R83, R155 ;  /* 0x0000009b53537220 */ /* 0x000fe20000400000 */
[----:B------:R-:W-:Y:S01]  /*a9b0*/  F2FP.TF32.F32.PACK_B R61, R61 ;  /* 0x0000003dff3d723e */ /* 0x000fe200024050ff */
[-C--:B-1----:R-:W-:Y:S01]  /*a9c0*/  FMUL R21, R84, R155.reuse ;  /* 0x0000009b54157220 */ /* 0x082fe20000400000 */
[----:B------:R0:W-:Y:S01]  /*a9d0*/  @P0 STG.E desc[UR36][R6.64+0x60], R3 ;  /* 0x0000600306000986 */ /* 0x0001e2000c101924 */
[----:B------:R-:W-:Y:S01]  /*a9e0*/  ISETP.GT.AND P0, PT, R0, 0x20, P2 ;  /* 0x000000200000780c */ /* 0x000fe20001704270 */
[----:B------:R-:W-:Y:S01]  /*a9f0*/  FMUL R85, R85, R155 ;  /* 0x0000009b55557220 */ /* 0x000fe20000400000 */
[----:B------:R-:W-:Y:S01]  /*aa00*/  F2FP.TF32.F32.PACK_B R63, R63 ;  /* 0x0000003fff3f723e */ /* 0x000fe200024050ff */
[----:B------:R-:W-:Y:S01]  /*aa10*/  FMUL R87, R87, R155 ;  /* 0x0000009b57577220 */ /* 0x000fe20000400000 */
[----:B------:R-:W-:-:S02]  /*aa20*/  F2FP.TF32.F32.PACK_B R65, R65 ;  /* 0x00000041ff41723e */ /* 0x000fc400024050ff */
[----:B------:R-:W-:Y:S02]  /*aa30*/  F2FP.TF32.F32.PACK_B R67, R67 ;  /* 0x00000043ff43723e */ /* 0x000fe400024050ff */
[----:B------:R-:W-:Y:S02]  /*aa40*/  F2FP.TF32.F32.PACK_B R69, R69 ;  /* 0x00000045ff45723e */ /* 0x000fe400024050ff */
[----:B------:R-:W-:Y:S01]  /*aa50*/  F2FP.TF32.F32.PACK_B R71, R71 ;  /* 0x00000047ff47723e */ /* 0x000fe200024050ff */
[----:B0-----:R-:W-:Y:S02]  /*aa60*/  @P4 IMAD.MOV.U32 R6, RZ, RZ, R14 ;  /* 0x000000ffff064224 */ /* 0x001fe400078e000e */
[----:B------:R-:W-:Y:S01]  /*aa70*/  FMUL R3, R44, R155 ;  /* 0x0000009b2c037220 */ /* 0x000fe20000400000 */
[----:B------:R-:W-:Y:S01]  /*aa80*/  @P4 IMAD.MOV.U32 R7, RZ, RZ, R15 ;  /* 0x000000ffff074224 */ /* 0x000fe200078e000f */
[----:B------:R-:W-:Y:S02]  /*aa90*/  F2FP.TF32.F32.PACK_B R73, R73 ;  /* 0x00000049ff49723e */ /* 0x000fe400024050ff */
[----:B------:R-:W-:-:S02]  /*aaa0*/  F2FP.TF32.F32.PACK_B R75, R75 ;  /* 0x0000004bff4b723e */ /* 0x000fc400024050ff */
[----:B------:R0:W-:Y:S01]  /*aab0*/  @P4 STG.E desc[UR36][R6.64+0x64], R39 ;  /* 0x0000642706004986 */ /* 0x0001e2000c101924 */
[C---:B------:R-:W-:Y:S02]  /*aac0*/  ISETP.GT.AND P4, PT, R0.reuse, 0x21, P2 ;  /* 0x000000210000780c */ /* 0x040fe40001784270 */
[----:B------:R-:W-:Y:S01]  /*aad0*/  F2FP.TF32.F32.PACK_B R3, R3 ;  /* 0x00000003ff03723e */ /* 0x000fe200024050ff */
[----:B------:R1:W-:Y:S01]  /*aae0*/  @P5 STG.E desc[UR36][R4.64+0x80], R9 ;  /* 0x0000800904005986 */ /* 0x0003e2000c101924 */
[C---:B------:R-:W-:Y:S02]  /*aaf0*/  ISETP.GT.AND P5, PT, R0.reuse, 0x28, P1 ;  /* 0x000000280000780c */ /* 0x040fe40000fa4270 */
[----:B------:R-:W-:Y:S01]  /*ab00*/  F2FP.TF32.F32.PACK_B R77, R77 ;  /* 0x0000004dff4d723e */ /* 0x000fe200024050ff */
[----:B------:R-:W-:Y:S01]  /*ab10*/  @P3 STG.E desc[UR36][R4.64+0x84], R41 ;  /* 0x0000842904003986 */ /* 0x000fe2000c101924 */
[----:B------:R-:W-:Y:S02]  /*ab20*/  ISETP.GT.AND P3, PT, R0, 0x29, P1 ;  /* 0x000000290000780c */ /* 0x000fe40000f64270 */
[----:B------:R-:W-:Y:S01]  /*ab30*/  F2FP.TF32.F32.PACK_B R79, R79 ;  /* 0x0000004fff4f723e */ /* 0x000fe200024050ff */
[----:B0-----:R-:W-:Y:S01]  /*ab40*/  @P0 IMAD.MOV.U32 R6, RZ, RZ, R14 ;  /* 0x000000ffff060224 */ /* 0x001fe200078e000e */
[----:B------:R-:W-:Y:S01]  /*ab50*/  F2FP.TF32.F32.PACK_B R13, R13 ;  /* 0x0000000dff0d723e */ /* 0x000fe200024050ff */
[----:B------:R-:W-:Y:S01]  /*ab60*/  @P0 IMAD.MOV.U32 R7, RZ, RZ, R15 ;  /* 0x000000ffff070224 */ /* 0x000fe200078e000f */
[----:B------:R-:W-:Y:S01]  /*ab70*/  F2FP.TF32.F32.PACK_B R81, R81 ;  /* 0x00000051ff51723e */ /* 0x000fe200024050ff */
[----:B-1----:R-:W-:Y:S01]  /*ab80*/  FMUL R9, R46, R155 ;  /* 0x0000009b2e097220 */ /* 0x002fe20000400000 */
[----:B------:R-:W-:-:S02]  /*ab90*/  F2FP.TF32.F32.PACK_B R83, R83 ;  /* 0x00000053ff53723e */ /* 0x000fc400024050ff */
[----:B------:R0:W-:Y:S01]  /*aba0*/  @P0 STG.E desc[UR36][R6.64+0x80], R11 ;  /* 0x0000800b06000986 */ /* 0x0001e2000c101924 */
[----:B------:R-:W-:Y:S02]  /*abb0*/  ISETP.GT.AND P0, PT, R0, 0x28, P2 ;  /* 0x000000280000780c */ /* 0x000fe40001704270 */
[----:B------:R-:W-:Y:S02]  /*abc0*/  F2FP.TF32.F32.PACK_B R9, R9 ;  /* 0x00000009ff09723e */ /* 0x000fe400024050ff */
[----:B------:R-:W-:Y:S02]  /*abd0*/  F2FP.TF32.F32.PACK_B R21, R21 ;  /* 0x00000015ff15723e */ /* 0x000fe400024050ff */
[----:B------:R-:W-:Y:S02]  /*abe0*/  F2FP.TF32.F32.PACK_B R85, R85 ;  /* 0x00000055ff55723e */ /* 0x000fe400024050ff */
[----:B------:R-:W-:Y:S01]  /*abf0*/  F2FP.TF32.F32.PACK_B R87, R87 ;  /* 0x00000057ff57723e */ /* 0x000fe200024050ff */
[----:B0-----:R-:W-:-:S02]  /*ac00*/  @P4 IMAD.MOV.U32 R6, RZ, RZ, R14 ;  /* 0x000000ffff064224 */ /* 0x001fc400078e000e */
[----:B------:R-:W-:Y:S01]  /*ac10*/  FMUL R11, R48, R155 ;  /* 0x0000009b300b7220 */ /* 0x000fe20000400000 */
[----:B------:R-:W-:-:S04]  /*ac20*/  @P4 IMAD.MOV.U32 R7, RZ, RZ, R15 ;  /* 0x000000ffff074224 */ /* 0x000fc800078e000f */
[----:B------:R-:W-:Y:S01]  /*ac30*/  F2FP.TF32.F32.PACK_B R11, R11 ;  /* 0x0000000bff0b723e */ /* 0x000fe200024050ff */
[----:B------:R0:W-:Y:S01]  /*ac40*/  @P4 STG.E desc[UR36][R6.64+0x84], R43 ;  /* 0x0000842b06004986 */ /* 0x0001e2000c101924 */
[----:B------:R-:W-:-:S03]  /*ac50*/  ISETP.GT.AND P4, PT, R0, 0x29, P2 ;  /* 0x000000290000780c */ /* 0x000fc60001784270 */
[----:B------:R1:W-:Y:S01]  /*ac60*/  @P5 STG.E desc[UR36][R4.64+0xa0], R3 ;  /* 0x0000a00304005986 */ /* 0x0003e2000c101924 */
[----:B------:R-:W-:-:S03]  /*ac70*/  ISETP.GT.AND P5, PT, R0, 0x30, P1 ;  /* 0x000000300000780c */ /* 0x000fc60000fa4270 */
[----:B------:R-:W-:Y:S01]  /*ac80*/  @P3 STG.E desc[UR36][R4.64+0xa4], R45 ;  /* 0x0000a42d04003986 */ /* 0x000fe2000c101924 */
[----:B------:R-:W-:Y:S01]  /*ac90*/  ISETP.GT.AND P3, PT, R0, 0x31, P1 ;  /* 0x000000310000780c */ /* 0x000fe20000f64270 */
[----:B0-----:R-:W-:Y:S02]  /*aca0*/  @P0 IMAD.MOV.U32 R6, RZ, RZ, R14 ;  /* 0x000000ffff060224 */ /* 0x001fe400078e000e */
[----:B------:R-:W-:Y:S02]  /*acb0*/  @P0 IMAD.MOV.U32 R7, RZ, RZ, R15 ;  /* 0x000000ffff070224 */ /* 0x000fe400078e000f */
[----:B-1----:R-:W-:-:S03]  /*acc0*/  FMUL R3, R50, R155 ;  /* 0x0000009b32037220 */ /* 0x002fc60000400000 */
[----:B------:R0:W-:Y:S01]  /*acd0*/  @P0 STG.E desc[UR36][R6.64+0xa0], R9 ;  /* 0x0000a00906000986 */ /* 0x0001e2000c101924 */
[----:B------:R-:W-:Y:S02]  /*ace0*/  ISETP.GT.AND P0, PT, R0, 0x30, P2 ;  /* 0x000000300000780c */ /* 0x000fe40001704270 */
[----:B------:R-:W-:Y:S01]  /*acf0*/  F2FP.TF32.F32.PACK_B R3, R3 ;  /* 0x00000003ff03723e */ /* 0x000fe200024050ff */
[----:B0-----:R-:W-:Y:S02]  /*ad00*/  @P4 IMAD.MOV.U32 R6, RZ, RZ, R14 ;  /* 0x000000ffff064224 */ /* 0x001fe400078e000e */
        /* <DEDUP_REMOVED lines=69> */
[----:B------:R-:W-:Y:S01]  /*b160*/  @P3 STG.E desc[UR36][R4.64+0x144], R65 ;  /* 0x0001444104003986 */ /* 0x000fe2000c101924 */
[----:B------:R-:W-:-:S03]  /*b170*/  ISETP.GT.AND P3, PT, R0, 0x59, P1 ;  /* 0x000000590000780c */ /* 0x000fc60000f64270 */
[----:B------:R1:W-:Y:S01]  /*b180*/  @P5 STG.E desc[UR36][R4.64+0x140], R9 ;  /* 0x0001400904005986 */ /* 0x0003e2000c101924 */
[----:B------:R-:W-:Y:S01]  /*b190*/  ISETP.GT.AND P5, PT, R0, 0x58, P1 ;  /* 0x000000580000780c */ /* 0x000fe20000fa4270 */
[----:B0-----:R-:W-:Y:S02]  /*b1a0*/  @P0 IMAD.MOV.U32 R6, RZ, RZ, R14 ;  /* 0x000000ffff060224 */ /* 0x001fe400078e000e */
[----:B------:R-:W-:-:S05]  /*b1b0*/  @P0 IMAD.MOV.U32 R7, RZ, RZ, R15 ;  /* 0x000000ffff070224 */ /* 0x000fca00078e000f */
[----:B------:R0:W-:Y:S01]  /*b1c0*/  @P0 STG.E desc[UR36][R6.64+0x140], R11 ;  /* 0x0001400b06000986 */ /* 0x0001e2000c101924 */
[----:B------:R-:W-:Y:S01]  /*b1d0*/  ISETP.GT.AND P0, PT, R0, 0x58, P2 ;  /* 0x000000580000780c */ /* 0x000fe20001704270 */
[----:B-1----:R-:W-:-:S05]  /*b1e0*/  FMUL R9, R70, R155 ;  /* 0x0000009b46097220 */ /* 0x002fca0000400000 */
        /* <DEDUP_REMOVED lines=50> */
[----:B------:R-:W-:-:S05]  /*b510*/  @P4 IMAD.MOV.U32 R7, RZ, RZ, R15 ;  /* 0x000000ffff074224 */ /* 0x000fca00078e000f */
[----:B------:R0:W-:Y:S01]  /*b520*/  @P4 STG.E desc[UR36][R6.64+0x1a4], R79 ;  /* 0x0001a44f06004986 */ /* 0x0001e2000c101924 */
[----:B------:R-:W-:-:S03]  /*b530*/  ISETP.GT.AND P4, PT, R0, 0x71, P2 ;  /* 0x000000710000780c */ /* 0x000fc60001784270 */
[----:B------:R-:W-:Y:S01]  /*b540*/  @P3 STG.E desc[UR36][R4.64+0x1c0], R13 ;  /* 0x0001c00d04003986 */ /* 0x000fe2000c101924 */
[C---:B------:R-:W-:Y:S02]  /*b550*/  ISETP.GT.AND P3, PT, R0.reuse, 0x78, P1 ;  /* 0x000000780000780c */ /* 0x040fe40000f64270 */
[C---:B------:R-:W-:Y:S01]  /*b560*/  ISETP.GT.AND P1, PT, R0.reuse, 0x79, P1 ;  /* 0x000000790000780c */ /* 0x040fe20000f24270 */
[----:B------:R-:W-:Y:S01]  /*b570*/  @P5 STG.E desc[UR36][R4.64+0x1c4], R81 ;  /* 0x0001c45104005986 */ /* 0x000fe2000c101924 */
[C---:B------:R-:W-:Y:S02]  /*b580*/  ISETP.GT.AND P5, PT, R0.reuse, 0x78, P2 ;  /* 0x000000780000780c */ /* 0x040fe400017a4270 */
[----:B------:R-:W-:Y:S01]  /*b590*/  ISETP.GT.AND P2, PT, R0, 0x79, P2 ;  /* 0x000000790000780c */ /* 0x000fe20001744270 */
[----:B0-----:R-:W-:Y:S02]  /*b5a0*/  @P0 IMAD.MOV.U32 R6, RZ, RZ, R14 ;  /* 0x000000ffff060224 */ /* 0x001fe400078e000e */
[----:B------:R-:W-:-:S05]  /*b5b0*/  @P0 IMAD.MOV.U32 R7, RZ, RZ, R15 ;  /* 0x000000ffff070224 */ /* 0x000fca00078e000f */
[----:B------:R0:W-:Y:S02]  /*b5c0*/  @P0 STG.E desc[UR36][R6.64+0x1c0], R3 ;  /* 0x0001c00306000986 */ /* 0x0001e4000c101924 */
[----:B0-----:R-:W-:Y:S02]  /*b5d0*/  @P4 IMAD.MOV.U32 R6, RZ, RZ, R14 ;  /* 0x000000ffff064224 */ /* 0x001fe400078e000e */
[----:B------:R-:W-:-:S05]  /*b5e0*/  @P4 IMAD.MOV.U32 R7, RZ, RZ, R15 ;  /* 0x000000ffff074224 */ /* 0x000fca00078e000f */
[----:B------:R-:W-:Y:S04]  /*b5f0*/  @P4 STG.E desc[UR36][R6.64+0x1c4], R83 ;  /* 0x0001c45306004986 */ /* 0x000fe8000c101924 */
[----:B------:R-:W-:Y:S04]  /*b600*/  @P3 STG.E desc[UR36][R4.64+0x1e0], R21 ;  /* 0x0001e01504003986 */ /* 0x000fe8000c101924 */
[----:B------:R0:W-:Y:S02]  /*b610*/  @P1 STG.E desc[UR36][R4.64+0x1e4], R85 ;  /* 0x0001e45504001986 */ /* 0x0001e4000c101924 */
[----:B0-----:R-:W-:-:S02]  /*b620*/  @P5 IMAD.MOV.U32 R4, RZ, RZ, R14 ;  /* 0x000000ffff045224 */ /* 0x001fc400078e000e */
[----:B------:R-:W-:-:S05]  /*b630*/  @P5 IMAD.MOV.U32 R5, RZ, RZ, R15 ;  /* 0x000000ffff055224 */ /* 0x000fca00078e000f */
[----:B------:R0:W-:Y:S04]  /*b640*/  @P5 STG.E desc[UR36][R4.64+0x1e0], R9 ;  /* 0x0001e00904005986 */ /* 0x0001e8000c101924 */
[----:B------:R0:W-:Y:S02]  /*b650*/  @P2 STG.E desc[UR36][R14.64+0x1e4], R87 ;  /* 0x0001e4570e002986 */ /* 0x0001e4000c101924 */
.L_x_284:
[----:B------:R-:W-:Y:S05]  /*b660*/  BSYNC B0 ;  /* 0x0000000000007941 */ /* 0x000fea0003800000 */
.L_x_32:
[----:B------:R-:W-:Y:S01]  /*b670*/  ULDC UR4, c[0x0][0xc] ;  /* 0x0000030000047ab9 */ /* 0x000fe20000000800 */
[----:B------:R-:W-:Y:S01]  /*b680*/  ULDC UR5, c[0x0][0x10] ;  /* 0x0000040000057ab9 */ /* 0x000fe20000000800 */
[----:B0-----:R-:W0:Y:S01]  /*b690*/  LDC R3, c[0x0][0x14] ;  /* 0x00000500ff037b82 */ /* 0x001e220000000800 */
[----:B------:R-:W-:Y:S01]  /*b6a0*/  UIMAD.WIDE.U32 UR4, UR4, UR5, URZ ;  /* 0x00000005040472a5 */ /* 0x000fe2000f8e003f */
[----:B------:R-:W-:Y:S01]  /*b6b0*/  PRMT R0, RZ, 0x7610, R0 ;  /* 0x00007610ff007816 */ /* 0x000fe20000000000 */
[----:B-----5:R-:W-:Y:S02]  /*b6c0*/  IMAD.MOV.U32 R154, RZ, RZ, -0x1 ;  /* 0xffffffffff9a7424 */ /* 0x020fe400078e00ff */
[----:B------:R-:W-:Y:S02]  /*b6d0*/  IMAD.MOV.U32 R23, RZ, RZ, -0x1 ;  /* 0xffffffffff177424 */ /* 0x000fe400078e00ff */
[----:B0-----:R-:W-:-:S04]  /*b6e0*/  IMAD.WIDE.U32 R16, R3, UR4, R16 ;  /* 0x0000000403107c25 */ /* 0x001fc8000f8e0010 */
[----:B------:R-:W-:Y:S01]  /*b6f0*/  IMAD R3, R3, UR5, RZ ;  /* 0x0000000503037c24 */ /* 0x000fe2000f8e02ff */
[----:B------:R-:W-:Y:S02]  /*b700*/  ULDC.64 UR4, c[0x0][0x650] ;  /* 0x0001940000047ab9 */ /* 0x000fe40000000a00 */
[----:B------:R-:W-:Y:S01]  /*b710*/  ISETP.GE.U32.AND P0, PT, R16, UR4, PT ;  /* 0x0000000410007c0c */ /* 0x000fe2000bf06070 */
[----:B------:R-:W-:-:S05]  /*b720*/  IMAD.IADD R17, R17, 0x1, R3 ;  /* 0x0000000111117824 */ /* 0x000fca00078e0203 */
[----:B------:R-:W-:-:S13]  /*b730*/  ISETP.GE.U32.AND.EX P0, PT, R17, UR5, PT, P0 ;  /* 0x0000000511007c0c */ /* 0x000fda000bf06100 */
[----:B------:R-:W-:Y:S05]  /*b740*/  @P0 BRA `(.L_x_285) ;  /* 0x0000000400640947 */ /* 0x000fea0003800000 */
[----:B------:R-:W0:Y:S01]  /*b750*/  S2R R12, SR_CTAID.X ;  /* 0x00000000000c7919 */ /* 0x000e220000002500 */
[----:B---3--:R-:W3:Y:S01]  /*b760*/  LDC.64 R10, c[0x0][0x628] ;  /* 0x00018a00ff0a7b82 */ /* 0x008ee20000000a00 */
[----:B------:R-:W-:Y:S01]  /*b770*/  ULDC UR4, c[0x0][0x150] ;  /* 0x0000540000047ab9 */ /* 0x000fe20000000800 */
[----:B------:R-:W-:Y:S01]  /*b780*/  IMAD.MOV.U32 R8, RZ, RZ, R16 ;  /* 0x000000ffff087224 */ /* 0x000fe200078e0010 */
[----:B------:R-:W0:Y:S01]  /*b790*/  S2R R24, SR_CTAID.Y ;  /* 0x0000000000187919 */ /* 0x000e220000002600 */
[----:B------:R-:W-:-:S04]  /*b7a0*/  IMAD.MOV.U32 R9, RZ, RZ, R17 ;  /* 0x000000ffff097224 */ /* 0x000fc800078e0011 */
[----:B------:R-:W1:Y:S08]  /*b7b0*/  LDC R21, c[0x0][0x144] ;  /* 0x00005100ff157b82 */ /* 0x000e700000000800 */
[----:B------:R-:W1:Y:S08]  /*b7c0*/  LDC R0, c[0x0][0x630] ;  /* 0x00018c00ff007b82 */ /* 0x000e700000000800 */
[----:B------:R-:W1:Y:S01]  /*b7d0*/  LDC.64 R14, c[0x0][0x620] ;  /* 0x00018800ff0e7b82 */ /* 0x000e620000000a00 */
[----:B---3--:R-:W-:-:S04]  /*b7e0*/  ISETP.NE.U32.AND P0, PT, R10, RZ, PT ;  /* 0x000000ff0a00720c */ /* 0x008fc80003f05070 */
[----:B------:R-:W-:Y:S02]  /*b7f0*/  ISETP.NE.AND.EX P0, PT, R11, RZ, PT, P0 ;  /* 0x000000ff0b00720c */ /* 0x000fe40003f05300 */
[----:B0-----:R-:W-:-:S05]  /*b800*/  I2FP.F32.U32 R3, R12 ;  /* 0x0000000c00037245 */ /* 0x001fca0000201000 */
[----:B------:R-:W-:-:S04]  /*b810*/  FMUL R3, R3, UR4 ;  /* 0x0000000403037c20 */ /* 0x000fc80008400000 */
[----:B------:R0:W3:Y:S02]  /*b820*/  F2I.U32.TRUNC.NTZ R20, R3 ;  /* 0x0000000300147305 */ /* 0x0000e4000020f000 */
[----:B------:R-:W-:Y:S05]  /*b830*/  @!P0 BRA `(.L_x_286) ;  /* 0x0000000000288947 */ /* 0x000fea0003800000 */
[----:B0-----:R-:W0:Y:S02]  /*b840*/  LDC R3, c[0x0][0x634] ;  /* 0x00018d00ff037b82 */ /* 0x001e240000000800 */
        /* <DEDUP_REMOVED lines=9> */
.L_x_286:
[----:B------:R-:W5:Y:S01]  /*b8e0*/  LDC.64 R30, c[0x0][0x640] ;  /* 0x00019000ff1e7b82 */ /* 0x000f620000000a00 */
[-CC-:B-1----:R-:W-:Y:S01]  /*b8f0*/  SHF.R.U64 R23, R8, R0.reuse, R9.reuse ;  /* 0x0000000008177219 */ /* 0x182fe20000001209 */
[----:B---3--:R-:W-:Y:S01]  /*b900*/  IMAD.MOV R20, RZ, RZ, -R20 ;  /* 0x000000ffff147224 */ /* 0x008fe200078e0a14 */
[----:B------:R-:W-:Y:S01]  /*b910*/  SHF.R.U32.HI R0, RZ, R0, R9 ;  /* 0x00000000ff007219 */ /* 0x000fe20000011609 */
[----:B------:R-:W-:Y:S01]  /*b920*/  ULDC UR4, c[0x0][0x154] ;  /* 0x0000550000047ab9 */ /* 0x000fe20000000800 */
[----:B0-----:R-:W-:Y:S01]  /*b930*/  IADD3 R3, P0, RZ, -R23, RZ ;  /* 0x80000017ff037210 */ /* 0x001fe20007f1e0ff */
[----:B------:R-:W-:Y:S02]  /*b940*/  IMAD R26, R21, R20, R12 ;  /* 0x00000014151a7224 */ /* 0x000fe400078e020c */
[----:B------:R-:W0:Y:S01]  /*b950*/  LDC R6, c[0x0][0x618] ;  /* 0x00018600ff067b82 */ /* 0x000e220000000800 */
[----:B------:R-:W-:Y:S02]  /*b960*/  IMAD.MOV.U32 R7, RZ, RZ, 0x1 ;  /* 0x00000001ff077424 */ /* 0x000fe400078e00ff */
[----:B------:R-:W-:-:S04]  /*b970*/  IMAD.X R5, RZ, RZ, ~R0, P0 ;  /* 0x000000ffff057224 */ /* 0x000fc800000e0e00 */
[-C--:B------:R-:W-:Y:S01]  /*b980*/  IMAD R0, R5, R14.reuse, RZ ;  /* 0x0000000e05007224 */ /* 0x080fe200078e02ff */
[----:B------:R-:W1:Y:S01]  /*b990*/  LDC R8, c[0x0][0x608] ;  /* 0x00018200ff087b82 */ /* 0x000e620000000800 */
[----:B------:R-:W-:-:S04]  /*b9a0*/  IMAD.WIDE.U32 R4, R3, R14, R16 ;  /* 0x0000000e03047225 */ /* 0x000fc800078e0010 */
[----:B------:R-:W-:Y:S01]  /*b9b0*/  IMAD R3, R3, R15, R0 ;  /* 0x0000000f03037224 */ /* 0x000fe200078e0200 */
[----:B------:R-:W-:Y:S02]  /*b9c0*/  I2FP.F32.U32 R0, R24 ;  /* 0x0000001800007245 */ /* 0x000fe40000201000 */
[----:B------:R-:W3:Y:S01]  /*b9d0*/  LDC R28, c[0x0][0x658] ;  /* 0x00019600ff1c7b82 */ /* 0x000ee20000000800 */
[----:B------:R-:W-:Y:S01]  /*b9e0*/  IMAD.IADD R3, R5, 0x1, R3 ;  /* 0x0000000105037824 */ /* 0x000fe200078e0203 */
[----:B-----5:R-:W-:Y:S01]  /*b9f0*/  ISETP.NE.U32.AND P0, PT, R30, RZ, PT ;  /* 0x000000ff1e00720c */ /* 0x020fe20003f05070 */
[----:B------:R-:W-:Y:S01]  /*ba00*/  FMUL R0, R0, UR4 ;  /* 0x0000000400007c20 */ /* 0x000fe20008400000 */
[----:B------:R-:W-:Y:S02]  /*ba10*/  IMAD.MOV.U32 R5, RZ, RZ, -0x1 ;  /* 0xffffffffff057424 */ /* 0x000fe400078e00ff */
[----:B------:R-:W-:Y:S01]  /*ba20*/  ISETP.NE.AND.EX P0, PT, R31, RZ, PT, P0 ;  /* 0x000000ff1f00720c */ /* 0x000fe20003f05300 */
[----:B------:R1:W2:Y:S01]  /*ba30*/  F2I.U32.TRUNC.NTZ R13, R0 ;  /* 0x00000000000d7305 */ /* 0x0002a2000020f000 */
[----:B------:R-:W2:Y:S01]  /*ba40*/  LDC R15, c[0x0][0x148] ;  /* 0x00005200ff0f7b82 */ /* 0x000ea20000000800 */
[----:B0-----:R-:W-:-:S02]  /*ba50*/  SHF.R.U64 R12, R4, R6, R3 ;  /* 0x00000006040c7219 */ /* 0x001fc40000001203 */
[----:B------:R-:W-:-:S05]  /*ba60*/  SHF.R.U32.HI R3, RZ, R6, R3 ;  /* 0x00000006ff037219 */ /* 0x000fca0000011603 */
[----:B------:R-:W0:Y:S01]  /*ba70*/  LDC R20, c[0x0][0x600] ;  /* 0x00018000ff147b82 */ /* 0x000e220000000800 */
[-CC-:B-1----:R-:W-:Y:S02]  /*ba80*/  SHF.R.U64 R10, R12, R8.reuse, R3.reuse ;  /* 0x000000080c0a7219 */ /* 0x182fe40000001203 */
[----:B------:R-:W-:-:S05]  /*ba90*/  SHF.R.U32.HI R3, RZ, R8, R3 ;  /* 0x00000008ff037219 */ /* 0x000fca0000011603 */
[----:B------:R-:W1:Y:S01]  /*baa0*/  LDC R21, c[0x0][0x648] ;  /* 0x00019200ff157b82 */ /* 0x000e620000000800 */
[-C--:B---3--:R-:W-:Y:S02]  /*bab0*/  SHF.L.U32 R4, R5, R28.reuse, RZ ;  /* 0x0000001c05047219 */ /* 0x088fe400000006ff */
[-CC-:B------:R-:W-:Y:S02]  /*bac0*/  SHF.R.U64 R14, R10, R28.reuse, R3.reuse ;  /* 0x0000001c0a0e7219 */ /* 0x180fe40000001203 */
[----:B------:R-:W-:Y:S02]  /*bad0*/  SHF.R.U32.HI R5, RZ, R28, R3 ;  /* 0x0000001cff057219 */ /* 0x000fe40000011603 */
[----:B------:R-:W-:Y:S01]  /*bae0*/  LOP3.LUT R153, RZ, R4, RZ, 0x33, !PT ;  /* 0x00000004ff997212 */ /* 0x000fe200078e33ff */
[----:B------:R-:W3:Y:S01]  /*baf0*/  LDC R25, c[0x0][0x638] ;  /* 0x00018e00ff197b82 */ /* 0x000ee20000000800 */
[----:B------:R-:W-:Y:S01]  /*bb00*/  SHF.L.U32 R28, R7, R28, RZ ;  /* 0x0000001c071c7219 */ /* 0x000fe200000006ff */
[----:B------:R-:W-:-:S06]  /*bb10*/  IMAD.MOV.U32 R4, RZ, RZ, R14 ;  /* 0x000000ffff047224 */ /* 0x000fcc00078e000e */
[----:B------:R-:W0:Y:S01]  /*bb20*/  LDC R27, c[0x0][0x610] ;  /* 0x00018400ff1b7b82 */ /* 0x000e220000000800 */
[----:B------:R-:W-:Y:S05]  /*bb30*/  @!P0 BRA `(.L_x_287) ;  /* 0x0000000000288947 */ /* 0x000fea0003800000 */
[----:B------:R-:W5:Y:S02]  /*bb40*/  LDC R3, c[0x0][0x64c] ;  /* 0x00019300ff037b82 */ /* 0x000f640000000800 */
[----:B-----5:R-:W-:-:S05]  /*bb50*/  IADD3 R3, P0, R14, R3, RZ ;  /* 0x000000030e037210 */ /* 0x020fca0007f1e0ff */
        /* <DEDUP_REMOVED lines=8> */
.L_x_287:
[----:B------:R-:W-:Y:S01]  /*bbe0*/  ISETP.NE.AND P0, PT, R2, 0x1, PT ;  /* 0x000000010200780c */ /* 0x000fe20003f05270 */
[----:B--2---:R-:W-:Y:S01]  /*bbf0*/  IMAD.MOV R13, RZ, RZ, -R13 ;  /* 0x000000ffff0d7224 */ /* 0x004fe200078e0a0d */
[----:B-1----:R-:W-:Y:S01]  /*bc00*/  SHF.R.U64 R0, R4, R21, R5 ;  /* 0x0000001504007219 */ /* 0x002fe20000001205 */
[----:B0-----:R-:W-:Y:S01]  /*bc10*/  VIADD R5, R20, 0xffffffff ;  /* 0xffffffff14057836 */ /* 0x001fe20000000000 */
[----:B------:R-:W-:-:S03]  /*bc20*/  LOP3.LUT R153, R10, R153, RZ, 0xc0, !PT ;  /* 0x000000990a997212 */ /* 0x000fc600078ec0ff */
[----:B------:R-:W-:Y:S01]  /*bc30*/  IMAD.MOV R3, RZ, RZ, -R0 ;  /* 0x000000ffff037224 */ /* 0x000fe200078e0a00 */
[----:B------:R-:W-:Y:S01]  /*bc40*/  LOP3.LUT R5, R12, R5, RZ, 0xc0, !PT ;  /* 0x000000050c057212 */ /* 0x000fe200078ec0ff */
[----:B------:R-:W-:Y:S02]  /*bc50*/  IMAD R153, R28, R0, R153 ;  /* 0x000000001c997224 */ /* 0x000fe400078e0299 */
[----:B---3--:R-:W-:Y:S02]  /*bc60*/  IMAD R0, R3, R25, R14 ;  /* 0x0000001903007224 */ /* 0x008fe400078e020e */
[----:B------:R-:W-:Y:S02]  /*bc70*/  @P0 IMAD R26, R15, R13, R24 ;  /* 0x0000000d0f1a0224 */ /* 0x000fe400078e0218 */
[----:B------:R-:W-:Y:S02]  /*bc80*/  IMAD R4, R0, R20, R5 ;  /* 0x0000001400047224 */ /* 0x000fe400078e0205 */
[----:B------:R-:W-:-:S02]  /*bc90*/  IMAD R153, R153, R27, R26 ;  /* 0x0000001b99997224 */ /* 0x000fc400078e021a */
[----:B------:R-:W-:-:S03]  /*bca0*/  IMAD.MOV.U32 R3, RZ, RZ, 0x1 ;  /* 0x00000001ff037424 */ /* 0x000fc600078e00ff */
[----:B------:R-:W-:Y:S02]  /*bcb0*/  SEL R154, R4, R153, !P0 ;  /* 0x00000099049a7207 */ /* 0x000fe40004000000 */
[----:B------:R-:W-:Y:S02]  /*bcc0*/  PRMT R0, R3, 0x7610, R0 ;  /* 0x0000761003007816 */ /* 0x000fe40000000000 */
[----:B------:R-:W-:-:S07]  /*bcd0*/  SEL R153, R153, R4, !P0 ;  /* 0x0000000499997207 */ /* 0x000fce0004000000 */
.L_x_285:
[----:B------:R-:W-:-:S13]  /*bce0*/  LOP3.LUT P0, RZ, R0, 0xff, RZ, 0xc0, !PT ;  /* 0x000000ff00ff7812 */ /* 0x000fda000780c0ff */
[----:B------:R-:W-:Y:S05]  /*bcf0*/  @P0 BRA `(.L_x_288) ;  /* 0xffffff5400400947 */ /* 0x000fea000383ffff */
[----:B------:R-:W-:Y:S05]  /*bd00*/  EXIT ;  /* 0x000000000000794d */ /* 0x000fea0003800000 */
.L_x_7:
[----:B0-----:R-:W-:Y:S01]  /*bd10*/  ULDC.64 UR4, c[0x0][0x650] ;  /* 0x0001940000047ab9 */ /* 0x001fe20000000a00 */
        /* <DEDUP_REMOVED lines=25> */
.L_x_290:
[----:B------:R-:W0:Y:S01]  /*beb0*/  LDC.64 R28, c[0x0][0x640] ;  /* 0x00019000ff1c7b82 */ /* 0x000e220000000a00 */
[-CC-:B------:R-:W-:Y:S01]  /*bec0*/  SHF.R.U64 R21, R12, R6.reuse, R13.reuse ;  /* 0x000000060c157219 */ /* 0x180fe2000000120d */
[----:B------:R-:W-:Y:S01]  /*bed0*/  IMAD.MOV.U32 R30, RZ, RZ, 0x1 ;  /* 0x00000001ff1e7424 */ /* 0x000fe200078e00ff */
[----:B------:R-:W-:Y:S02]  /*bee0*/  SHF.R.U32.HI R6, RZ, R6, R13 ;  /* 0x00000006ff067219 */ /* 0x000fe4000001160d */
        /* <DEDUP_REMOVED lines=8> */
[----:B------:R-:W-:Y:S01]  /*bf70*/  IMAD.IADD R9, R9, 0x1, R11 ;  /* 0x0000000109097824 */ /* 0x000fe200078e020b */
[----:B0-----:R-:W-:-:S04]  /*bf80*/  ISETP.NE.U32.AND P0, PT, R28, RZ, PT ;  /* 0x000000ff1c00720c */ /* 0x001fc80003f05070 */
[----:B------:R-:W-:Y:S02]  /*bf90*/  ISETP.NE.AND.EX P0, PT, R29, RZ, PT, P0 ;  /* 0x000000ff1d00720c */ /* 0x000fe40003f05300 */
[----:B------:R-:W0:Y:S01]  /*bfa0*/  LDC R22, c[0x0][0x600] ;  /* 0x00018000ff167b82 */ /* 0x000e220000000800 */
[-CC-:B-1----:R-:W-:Y:S01]  /*bfb0*/  SHF.R.U64 R14, R8, R10.reuse, R9.reuse ;  /* 0x0000000a080e7219 */ /* 0x182fe20000001209 */
[----:B------:R-:W-:Y:S01]  /*bfc0*/  IMAD.MOV.U32 R8, RZ, RZ, -0x1 ;  /* 0xffffffffff087424 */ /* 0x000fe200078e00ff */
[----:B------:R-:W-:-:S05]  /*bfd0*/  SHF.R.U32.HI R9, RZ, R10, R9 ;  /* 0x0000000aff097219 */ /* 0x000fca0000011609 */
[----:B------:R-:W1:Y:S01]  /*bfe0*/  LDC R24, c[0x0][0x648] ;  /* 0x00019200ff187b82 */ /* 0x000e620000000800 */
[-CC-:B--2---:R-:W-:Y:S02]  /*bff0*/  SHF.R.U64 R23, R14, R12.reuse, R9.reuse ;  /* 0x0000000c0e177219 */ /* 0x184fe40000001209 */
[----:B------:R-:W-:-:S05]  /*c000*/  SHF.R.U32.HI R6, RZ, R12, R9 ;  /* 0x0000000cff067219 */ /* 0x000fca0000011609 */
[----:B------:R-:W2:Y:S01]  /*c010*/  LDC R26, c[0x0][0x638] ;  /* 0x00018e00ff1a7b82 */ /* 0x000ea20000000800 */
[-C--:B---3--:R-:W-:Y:S02]  /*c020*/  SHF.L.U32 R8, R8, R27.reuse, RZ ;  /* 0x0000001b08087219 */ /* 0x088fe400000006ff */
[-CC-:B------:R-:W-:Y:S02]  /*c030*/  SHF.R.U64 R25, R23, R27.reuse, R6.reuse ;  /* 0x0000001b17197219 */ /* 0x180fe40000001206 */
[----:B------:R-:W-:Y:S02]  /*c040*/  LOP3.LUT R32, RZ, R8, RZ, 0x33, !PT ;  /* 0x00000008ff207212 */ /* 0x000fe400078e33ff */
[----:B------:R-:W-:Y:S01]  /*c050*/  SHF.R.U32.HI R9, RZ, R27, R6 ;  /* 0x0000001bff097219 */ /* 0x000fe20000011606 */
[----:B------:R-:W3:Y:S01]  /*c060*/  LDC R31, c[0x0][0x610] ;  /* 0x00018400ff1f7b82 */ /* 0x000ee20000000800 */
[----:B------:R-:W-:Y:S01]  /*c070*/  IMAD.MOV.U32 R8, RZ, RZ, R25 ;  /* 0x000000ffff087224 */ /* 0x000fe200078e0019 */
[----:B------:R-:W-:Y:S06]  /*c080*/  @!P0 BRA `(.L_x_291) ;  /* 0x0000000000288947 */ /* 0x000fec0003800000 */
        /* <DEDUP_REMOVED lines=10> */
.L_x_291:
[----:B------:R-:W-:Y:S01]  /*c130*/  ISETP.NE.AND P0, PT, R2, 0x1, PT ;  /* 0x000000010200780c */ /* 0x000fe20003f05270 */
[----:B------:R-:W-:Y:S01]  /*c140*/  IMAD.MOV.U32 R13, RZ, RZ, R21 ;  /* 0x000000ffff0d7224 */ /* 0x000fe200078e0015 */
[----:B-1----:R-:W-:Y:S01]  /*c150*/  SHF.R.U64 R6, R8, R24, R9 ;  /* 0x0000001808067219 */ /* 0x002fe20000001209 */
[----:B0-----:R-:W-:Y:S01]  /*c160*/  VIADD R9, R22, 0xffffffff ;  /* 0xffffffff16097836 */ /* 0x001fe20000000000 */
[----:B------:R-:W-:Y:S02]  /*c170*/  SHF.L.U32 R30, R30, R27, RZ ;  /* 0x0000001b1e1e7219 */ /* 0x000fe400000006ff */
[----:B------:R-:W-:Y:S01]  /*c180*/  LOP3.LUT R5, R23, R32, RZ, 0xc0, !PT ;  /* 0x0000002017057212 */ /* 0x000fe200078ec0ff */
[----:B------:R-:W-:-:S04]  /*c190*/  IMAD.MOV R8, RZ, RZ, -R6 ;  /* 0x000000ffff087224 */ /* 0x000fc800078e0a06 */
[----:B------:R-:W-:Y:S01]  /*c1a0*/  IMAD R6, R30, R6, R5 ;  /* 0x000000061e067224 */ /* 0x000fe200078e0205 */
[----:B------:R-:W-:Y:S01]  /*c1b0*/  LOP3.LUT R5, R14, R9, RZ, 0xc0, !PT ;  /* 0x000000090e057212 */ /* 0x000fe200078ec0ff */
[----:B------:R-:W-:Y:S02]  /*c1c0*/  @P0 IMAD R3, R7, R20, R4 ;  /* 0x0000001407030224 */ /* 0x000fe400078e0204 */
[----:B--2---:R-:W-:Y:S02]  /*c1d0*/  IMAD R4, R8, R26, R25 ;  /* 0x0000001a08047224 */ /* 0x004fe400078e0219 */
[----:B---3--:R-:W-:Y:S02]  /*c1e0*/  IMAD R3, R6, R31, R3 ;  /* 0x0000001f06037224 */ /* 0x008fe400078e0203 */
[----:B------:R-:W-:Y:S02]  /*c1f0*/  IMAD R4, R4, R22, R5 ;  /* 0x0000001604047224 */ /* 0x000fe400078e0205 */
[----:B------:R-:W-:-:S03]  /*c200*/  IMAD.MOV.U32 R8, RZ, RZ, 0x1 ;  /* 0x00000001ff087424 */ /* 0x000fc600078e00ff */
[----:B------:R-:W-:Y:S02]  /*c210*/  SEL R6, R4, R3, !P0 ;  /* 0x0000000304067207 */ /* 0x000fe40004000000 */
[----:B------:R-:W-:-:S07]  /*c220*/  SEL R12, R3, R4, !P0 ;  /* 0x00000004030c7207 */ /* 0x000fce0004000000 */
.L_x_289:
[----:B------:R-:W-:-:S08]  /*c230*/  NOP ;  /* 0x0000000000007918 */ /* 0x000fd00000000000 */
[----:B------:R-:W0:-:S00]  /*c240*/  USETMAXREG.DEALLOC.CTAPOOL 0x28 ;  /* 0x00000028000079c8 */ /* 0x000e0000080e0500 */
[----:B0-----:R-:W-:-:S13]  /*c250*/  ISETP.NE.AND P0, PT, R0, RZ, PT ;  /* 0x000000ff0000720c */ /* 0x001fda0003f05270 */
[----:B------:R-:W-:Y:S05]  /*c260*/  @P0 EXIT ;  /* 0x000000000000094d */ /* 0x000fea0003800000 */
[----:B------:R-:W-:Y:S01]  /*c270*/  LOP3.LUT P0, RZ, R8, 0xff, RZ, 0xc0, !PT ;  /* 0x000000ff08ff7812 */ /* 0x000fe2000780c0ff */
[----:B------:R-:W-:Y:S02]  /*c280*/  IMAD.MOV.U32 R10, RZ, RZ, 0x1 ;  /* 0x00000001ff0a7424 */ /* 0x000fe400078e00ff */
[----:B------:R-:W-:-:S10]  /*c290*/  IMAD.MOV.U32 R9, RZ, RZ, RZ ;  /* 0x000000ffff097224 */ /* 0x000fd400078e00ff */
[----:B------:R-:W-:Y:S05]  /*c2a0*/  @!P0 BRA `(.L_x_292) ;  /* 0x00000010000c8947 */ /* 0x000fea0003800000 */
[----:B------:R-:W0:Y:S01]  /*c2b0*/  LDC R0, c[0x0][0x28c] ;  /* 0x0000a300ff007b82 */ /* 0x000e220000000800 */
[----:B------:R-:W-:Y:S01]  /*c2c0*/  ULDC UR13, c[0x0][0x658] ;  /* 0x00019600000d7ab9 */ /* 0x000fe20000000800 */
[----:B------:R-:W-:Y:S01]  /*c2d0*/  UMOV UR9, 0xffffffff ;  /* 0xffffffff00097882 */ /* 0x000fe20000000000 */
[----:B------:R-:W-:Y:S01]  /*c2e0*/  UMOV UR11, 0x1 ;  /* 0x00000001000b7882 */ /* 0x000fe20000000000 */
[----:B------:R-:W-:Y:S01]  /*c2f0*/  ULDC UR8, c[0x0][0xc] ;  /* 0x0000030000087ab9 */ /* 0x000fe20000000800 */
[----:B------:R-:W-:Y:S01]  /*c300*/  USHF.L.U32 UR37, UR9, UR13, URZ ;  /* 0x0000000d09257299 */ /* 0x000fe2000800063f */
[----:B------:R-:W-:Y:S01]  /*c310*/  BSSY B0, `(.L_x_292) ;  /* 0x00000fc000007945 */ /* 0x000fe20003800000 */
[----:B------:R-:W-:Y:S01]  /*c320*/  USHF.L.U32 UR13, UR11, UR13, URZ ;  /* 0x0000000d0b0d7299 */ /* 0x000fe2000800063f */
[----:B------:R-:W1:Y:S01]  /*c330*/  S2UR UR7, SR_CgaCtaId ;  /* 0x00000000000779c3 */ /* 0x000e620000008800 */
[----:B------:R-:W-:Y:S01]  /*c340*/  ULDC UR9, c[0x0][0x10] ;  /* 0x0000040000097ab9 */ /* 0x000fe20000000800 */
[----:B------:R-:W-:Y:S01]  /*c350*/  ULDC UR12, c[0x0][0x14] ;  /* 0x00000500000c7ab9 */ /* 0x000fe20000000800 */
[----:B------:R-:W-:Y:S01]  /*c360*/  UIMAD.WIDE.U32 UR8, UR8, UR9, URZ ;  /* 0x00000009080872a5 */ /* 0x000fe2000f8e003f */
[----:B------:R-:W-:Y:S01]  /*c370*/  LOP3.LUT R11, R19, 0x2, RZ, 0xfc, !PT ;  /* 0x00000002130b7812 */ /* 0x000fe200078efcff */
[----:B------:R-:W-:Y:S01]  /*c380*/  IMAD.MOV.U32 R10, RZ, RZ, 0x1 ;  /* 0x00000001ff0a7424 */ /* 0x000fe200078e00ff */
[----:B------:R-:W-:Y:S01]  /*c390*/  ULDC UR5, c[0x0][0x600] ;  /* 0x0001800000057ab9 */ /* 0x000fe20000000800 */
[----:B------:R-:W-:Y:S01]  /*c3a0*/  UIMAD UR39, UR9, UR12, URZ ;  /* 0x0000000c092772a4 */ /* 0x000fe2000f8e023f */
[----:B------:R-:W-:Y:S01]  /*c3b0*/  IMAD.MOV.U32 R9, RZ, RZ, RZ ;  /* 0x000000ffff097224 */ /* 0x000fe200078e00ff */
[----:B------:R-:W-:Y:S01]  /*c3c0*/  UMOV UR45, 0x5 ;  /* 0x00000005002d7882 */ /* 0x000fe20000000000 */
[----:B------:R-:W-:-:S02]  /*c3d0*/  UIADD3 UR5, UR5, -0x1, URZ ;  /* 0xffffffff05057890 */ /* 0x000fc4000fffe03f */
[----:B------:R-:W-:Y:S01]  /*c3e0*/  ULOP3.LUT UR37, URZ, UR37, URZ, 0x33, !UPT ;  /* 0x000000253f257292 */ /* 0x000fe2000f8e333f */
[----:B------:R-:W-:Y:S01]  /*c3f0*/  ULDC.64 UR14, c[0x0][0x198] ;  /* 0x00006600000e7ab9 */ /* 0x000fe20000000a00 */
[----:B0-----:R-:W-:-:S05]  /*c400*/  VIADD R0, R0, 0x7f ;  /* 0x0000007f00007836 */ /* 0x001fca0000000000 */
[----:B------:R-:W-:Y:S01]  /*c410*/  SHF.R.S32.HI R3, RZ, 0x1f, R0 ;  /* 0x0000001fff037819 */ /* 0x000fe20000011400 */
[----:B-1----:R-:W-:-:S03]  /*c420*/  ULOP3.LUT UR6, UR7, 0x1, URZ, 0xc0, !UPT ;  /* 0x0000000107067892 */ /* 0x002fc6000f8ec03f */
[----:B------:R-:W-:Y:S01]  /*c430*/  LEA.HI R3, R3, R0, RZ, 0x7 ;  /* 0x0000000003037211 */ /* 0x000fe200078f38ff */
[----:B------:R-:W-:Y:S01]  /*c440*/  USHF.R.U32.HI UR4, URZ, 0x1, UR7 ;  /* 0x000000013f047899 */ /* 0x000fe20008011607 */
[----:B------:R-:W-:Y:S01]  /*c450*/  IMAD.MOV.U32 R0, RZ, RZ, 0x1 ;  /* 0x00000001ff007424 */ /* 0x000fe200078e00ff */
[----:B------:R-:W-:Y:S01]  /*c460*/  USHF.L.U32 UR21, UR7, 0x6, URZ ;  /* 0x0000000607157899 */ /* 0x000fe2000800063f */
[--C-:B------:R-:W-:Y:S01]  /*c470*/  SHF.R.S32.HI R8, RZ, 0x7, R3.reuse ;  /* 0x00000007ff087819 */ /* 0x100fe20000011403 */
[----:B------:R-:W-:Y:S02]  /*c480*/  USHF.L.U32 UR29, UR7, 0xb, URZ ;  /* 0x0000000b071d7899 */ /* 0x000fe4000800063f */
[----:B------:R-:W-:Y:S01]  /*c490*/  ULOP3.LUT UR7, UR7, 0xfffffffe, URZ, 0xc0, !UPT ;  /* 0xfffffffe07077892 */ /* 0x000fe2000f8ec03f */
[----:B------:R-:W-:Y:S01]  /*c4a0*/  PRMT R3, R0, 0x7610, R3 ;  /* 0x0000761000037816 */ /* 0x000fe20000000003 */
[----:B------:R-:W-:Y:S01]  /*c4b0*/  UISETP.GT.U32.AND UP0, UPT, UR6, 0xffff, UPT ;  /* 0x0000ffff0600788c */ /* 0x000fe2000bf04070 */
[----:B------:R-:W-:Y:S01]  /*c4c0*/  VIADD R0, R8, 0x1 ;  /* 0x0000000108007836 */ /* 0x000fe20000000000 */
[----:B------:R-:W-:-:S02]  /*c4d0*/  USHF.L.U32 UR38, UR11, UR7, URZ ;  /* 0x000000070b267299 */ /* 0x000fc4000800063f */
[----:B------:R-:W-:Y:S02]  /*c4e0*/  ULOP3.LUT UR7, UR7, 0x1, URZ, 0xfc, !UPT ;  /* 0x0000000107077892 */ /* 0x000fe4000f8efc3f */
[----:B------:R-:W-:Y:S02]  /*c4f0*/  USEL UR10, UR6, 0xffff, !UP0 ;  /* 0x0000ffff060a7887 */ /* 0x000fe4000c000000 */
[----:B------:R-:W-:Y:S02]  /*c500*/  USHF.L.U32 UR11, UR11, UR7, URZ ;  /* 0x000000070b0b7299 */ /* 0x000fe4000800063f */
[----:B------:R-:W-:Y:S02]  /*c510*/  UIMAD.WIDE.U32 UR6, UR8, UR12, URZ ;  /* 0x0000000c080672a5 */ /* 0x000fe4000f8e003f */
[----:B------:R-:W-:Y:S02]  /*c520*/  ULOP3.LUT UR10, UR10, 0xffff, URZ, 0xc0, !UPT ;  /* 0x0000ffff0a0a7892 */ /* 0x000fe4000f8ec03f */
[----:B------:R-:W-:-:S02]  /*c530*/  ULOP3.LUT UR21, UR21, 0x40, URZ, 0xc0, !UPT ;  /* 0x0000004015157892 */ /* 0x000fc4000f8ec03f */
[----:B------:R-:W-:Y:S02]  /*c540*/  ULOP3.LUT UR29, UR29, 0x800, URZ, 0xc0, !UPT ;  /* 0x000008001d1d7892 */ /* 0x000fe4000f8ec03f */
[----:B------:R-:W-:Y:S02]  /*c550*/  ULOP3.LUT UR38, UR38, UR11, URZ, 0xfc, !UPT ;  /* 0x0000000b26267292 */ /* 0x000fe4000f8efc3f */
[----:B------:R-:W-:Y:S02]  /*c560*/  UIADD3 UR39, UR7, UR39, URZ ;  /* 0x0000002707277290 */ /* 0x000fe4000fffe03f */
[----:B------:R-:W-:-:S12]  /*c570*/  USHF.L.U32 UR45, UR45, UR10, URZ ;  /* 0x0000000a2d2d7299 */ /* 0x000fd8000800063f */
.L_x_303:
[----:B------:R-:W-:-:S03]  /*c580*/  UMOV UR8, 0xffffffff ;  /* 0xffffffff00087882 */ /* 0x000fc60000000000 */
[----:B------:R-:W-:Y:S05]  /*c590*/  BRA.DIV UR8, `(.L_x_293) ;  /* 0x0000001208387947 */ /* 0x000fea000b800000 */
[----:B------:R-:W-:-:S13]  /*c5a0*/  ELECT P6, URZ, PT ;  /* 0x00000000003f782f */ /* 0x000fda00038c0000 */
.L_x_314:
[----:B------:R-:W0:Y:S01]  /*c5b0*/  LDC R4, c[0x0][0x28c] ;  /* 0x0000a300ff047b82 */ /* 0x000e220000000800 */
[----:B------:R-:W-:Y:S01]  /*c5c0*/  BSSY B1, `(.L_x_294) ;  /* 0x000005e000017945 */ /* 0x000fe20003800000 */
[----:B0-----:R-:W-:-:S13]  /*c5d0*/  ISETP.LT.OR P6, PT, R4, 0x1, !P6 ;  /* 0x000000010400780c */ /* 0x001fda00077c1670 */
[----:B------:R-:W-:Y:S05]  /*c5e0*/  @P6 BRA `(.L_x_295) ;  /* 0x00000004006c6947 */ /* 0x000fea0003800000 */
[----:B------:R-:W-:Y:S01]  /*c5f0*/  LEA R12, R12, UR4, 0x1 ;  /* 0x000000040c0c7c11 */ /* 0x000fe2000f8e08ff */
[----:B------:R-:W-:Y:S01]  /*c600*/  IMAD.MOV.U32 R22, RZ, RZ, RZ ;  /* 0x000000ffff167224 */ /* 0x000fe200078e00ff */
[----:B------:R-:W-:Y:S01]  /*c610*/  LEA R15, R6, UR21, 0x7 ;  /* 0x00000015060f7c11 */ /* 0x000fe2000f8e38ff */
[----:B------:R-:W-:Y:S02]  /*c620*/  IMAD.MOV.U32 R4, RZ, RZ, R0 ;  /* 0x000000ffff047224 */ /* 0x000fe400078e0000 */
[----:B------:R-:W-:Y:S02]  /*c630*/  IMAD.MOV.U32 R5, RZ, RZ, R10 ;  /* 0x000000ffff057224 */ /* 0x000fe400078e000a */
[----:B------:R-:W-:Y:S02]  /*c640*/  IMAD.MOV.U32 R6, RZ, RZ, R9 ;  /* 0x000000ffff067224 */ /* 0x000fe400078e0009 */
[----:B------:R-:W-:-:S07]  /*c650*/  IMAD.SHL.U32 R14, R12, 0x80, RZ ;  /* 0x000000800c0e7824 */ /* 0x000fce00078e00ff */
.L_x_298:
[----:B------:R-:W0:Y:S01]  /*c660*/  S2R R12, SR_CgaCtaId ;  /* 0x00000000000c7919 */ /* 0x000e220000008800 */
[----:B------:R-:W-:Y:S02]  /*c670*/  MOV R7, 0x400 ;  /* 0x0000040000077802 */ /* 0x000fe40000000f00 */
[----:B------:R-:W-:Y:S02]  /*c680*/  LOP3.LUT P1, RZ, R18, 0x7f, RZ, 0xc0, !PT ;  /* 0x0000007f12ff7812 */ /* 0x000fe4000782c0ff */
[----:B0-----:R-:W-:Y:S02]  /*c690*/  LEA R21, R12, R7, 0x18 ;  /* 0x000000070c157211 */ /* 0x001fe400078ec0ff */
[----:B------:R-:W-:-:S09]  /*c6a0*/  SHF.L.U32 R7, R5, 0x1f, RZ ;  /* 0x0000001f05077819 */ /* 0x000fd200000006ff */
[----:B------:R-:W0:Y:S01]  /*c6b0*/  @!P1 LDC R12, c[0x0][0x500] ;  /* 0x00014000ff0c9b82 */ /* 0x000e220000000800 */
[----:B------:R-:W-:-:S04]  /*c6c0*/  IMAD R20, R6, 0x8, R21 ;  /* 0x0000000806147824 */ /* 0x000fc800078e0215 */
[----:B------:R-:W1:Y:S02]  /*c6d0*/  SYNCS.PHASECHK.TRANS64.TRYWAIT P0, [R20+URZ+0x20], R7 ;  /* 0x00002007140075a7 */ /* 0x000e64000800017f */
[----:B-1----:R-:W-:Y:S05]  /*c6e0*/  @!P0 BRA `(.L_x_296) ;  /* 0x0000001000048947 */ /* 0x002fea0003800000 */
.L_x_315:
[----:B-1----:R-:W-:Y:S01]  /*c6f0*/  PRMT R7, R11, 0x9910, RZ ;  /* 0x000099100b077816 */ /* 0x002fe200000000ff */
[----:B0-----:R0:W-:Y:S03]  /*c700*/  @!P1 SYNCS.ARRIVE.TRANS64 RZ, [R20+URZ], R12 ;  /* 0x0000000c14ff99a7 */ /* 0x0011e6000800003f */
[----:B------:R-:W-:-:S13]  /*c710*/  ISETP.NE.AND P0, PT, R7, 0x2, PT ;  /* 0x000000020700780c */ /* 0x000fda0003f05270 */
[----:B0-----:R-:W-:Y:S05]  /*c720*/  @P0 BRA `(.L_x_297) ;  /* 0x0000000000040947 */ /* 0x001fea0003800000 */
[----:B------:R-:W-:Y:S01]  /*c730*/  BPT.TRAP 0x1 ;  /* 0x000000040000795c */ /* 0x000fe20000300000 */
.L_x_297:
[C---:B------:R-:W-:Y:S01]  /*c740*/  LEA R7, R6.reuse, UR4, 0x3 ;  /* 0x0000000406077c11 */ /* 0x040fe2000f8e18ff */
[----:B------:R-:W-:Y:S01]  /*c750*/  UIADD3 UR54, UP0, UR14, 0xf0, URZ ;  /* 0x000000f00e367890 */ /* 0x000fe2000ff1e03f */
[----:B------:R-:W-:Y:S01]  /*c760*/  LEA R12, R6, UR29, 0xe ;  /* 0x0000001d060c7c11 */ /* 0x000fe2000f8e70ff */
[----:B------:R-:W-:Y:S01]  /*c770*/  UPRMT UR47, URZ, 0x5410, UR45 ;  /* 0x000054103f2f7896 */ /* 0x000fe2000800002d */
[----:B------:R-:W-:Y:S01]  /*c780*/  R2UR UR10, R22 ;  /* 0x00000000160a72ca */ /* 0x000fe200000e0000 */
[----:B------:R-:W-:Y:S01]  /*c790*/  IMAD.SHL.U32 R7, R7, 0x1000, RZ ;  /* 0x0000100007077824 */ /* 0x000fe200078e00ff */
[----:B------:R-:W-:Y:S01]  /*c7a0*/  R2UR UR9, R20 ;  /* 0x00000000140972ca */ /* 0x000fe200000e0000 */
[--C-:B------:R-:W-:Y:S01]  /*c7b0*/  IMAD R12, R12, 0x4, R21.reuse ;  /* 0x000000040c0c7824 */ /* 0x100fe200078e0215 */
[----:B------:R-:W-:Y:S01]  /*c7c0*/  R2UR UR11, R14 ;  /* 0x000000000e0b72ca */ /* 0x000fe200000e0000 */
[----:B------:R-:W-:Y:S01]  /*c7d0*/  IMAD R7, R7, 0x4, R21 ;  /* 0x0000000407077824 */ /* 0x000fe200078e0215 */
[----:B------:R-:W-:Y:S01]  /*c7e0*/  R2UR UR12, R13 ;  /* 0x000000000d0c72ca */ /* 0x000fe200000e0000 */
[----:B------:R-:W-:Y:S01]  /*c7f0*/  UIADD3.X UR55, URZ, UR15, URZ, UP0, !UPT ;  /* 0x0000000f3f377290 */ /* 0x000fe200087fe43f */
[----:B------:R-:W-:Y:S01]  /*c800*/  R2UR UR18, R12 ;  /* 0x000000000c1272ca */ /* 0x000fe200000e0000 */
[----:B------:R-:W-:Y:S01]  /*c810*/  VIADD R4, R4, 0xffffffff ;  /* 0xffffffff04047836 */ /* 0x000fe20000000000 */
[----:B------:R-:W-:Y:S01]  /*c820*/  R2UR UR40, R7 ;  /* 0x00000000072872ca */ /* 0x000fe200000e0000 */
[----:B------:R-:W-:Y:S01]  /*c830*/  UIADD3 UR30, UP1, UR14, 0x1f0, URZ ;  /* 0x000001f00e1e7890 */ /* 0x000fe2000ff3e03f */
[----:B------:R-:W-:Y:S01]  /*c840*/  R2UR UR35, R15 ;  /* 0x000000000f2372ca */ /* 0x000fe200000e0000 */
[----:B------:R-:W-:Y:S01]  /*c850*/  UIADD3 UR58, UR10, 0x20, URZ ;  /* 0x000000200a3a7890 */ /* 0x000fe2000fffe03f */
[----:B------:R-:W-:Y:S01]  /*c860*/  ISETP.GT.AND P1, PT, R4, 0x1, PT ;  /* 0x000000010400780c */ /* 0x000fe20003f24270 */
[----:B------:R-:W-:Y:S01]  /*c870*/  UIADD3 UR50, UR10, 0x40, URZ ;  /* 0x000000400a327890 */ /* 0x000fe2000fffe03f */
[----:B------:R-:W-:Y:S01]  /*c880*/  VIADD R6, R6, 0x1 ;  /* 0x0000000106067836 */ /* 0x000fe20000000000 */
[----:B------:R-:W-:Y:S01]  /*c890*/  UIADD3 UR42, UR10, 0x60, URZ ;  /* 0x000000600a2a7890 */ /* 0x000fe2000fffe03f */
[----:B------:R-:W-:Y:S01]  /*c8a0*/  VIADD R22, R22, 0x80 ;  /* 0x0000008016167836 */ /* 0x000fe20000000000 */
[----:B------:R-:W-:Y:S01]  /*c8b0*/  UMOV UR22, 0x0 ;  /* 0x0000000000167882 */ /* 0x000fe20000000000 */
[----:B------:R-:W-:Y:S01]  /*c8c0*/  UMOV UR23, 0x10000000 ;  /* 0x1000000000177882 */ /* 0x000fe20000000000 */
[----:B------:R-:W-:Y:S01]  /*c8d0*/  UIADD3.X UR31, URZ, UR15, URZ, UP1, !UPT ;  /* 0x0000000f3f1f7290 */ /* 0x000fe20008ffe43f */
[----:B------:R-:W-:Y:S01]  /*c8e0*/  ISETP.NE.AND P0, PT, R6, 0x4, PT ;  /* 0x000000040600780c */ /* 0x000fe20003f05270 */
[----:B------:R-:W-:-:S02]  /*c8f0*/  UIADD3 UR8, UR40, 0x100, URZ ;  /* 0x0000010028087890 */ /* 0x000fc4000fffe03f */
[----:B------:R-:W-:Y:S01]  /*c900*/  UIADD3 UR56, UR40, 0x8100, URZ ;  /* 0x0000810028387890 */ /* 0x000fe2000fffe03f */
[----:B------:R-:W-:Y:S01]  /*c910*/  SEL R12, RZ, 0x1, P0 ;  /* 0x00000001ff0c7807 */ /* 0x000fe20000000000 */
[----:B------:R-:W-:Y:S01]  /*c920*/  UIADD3 UR48, UR40, 0x10100, URZ ;  /* 0x0001010028307890 */ /* 0x000fe2000fffe03f */
[----:B------:R-:W-:Y:S01]  /*c930*/  SEL R6, R6, RZ, P0 ;  /* 0x000000ff06067207 */ /* 0x000fe20000000000 */
[----:B------:R-:W-:Y:S01]  /*c940*/  UIADD3 UR40, UR40, 0x18100, URZ ;  /* 0x0001810028287890 */ /* 0x000fe2000fffe03f */
[----:B------:R-:W-:Y:S01]  /*c950*/  LOP3.LUT R5, R5, R12, RZ, 0x3c, !PT ;  /* 0x0000000c05057212 */ /* 0x000fe200078e3cff */
[----:B------:R-:W-:Y:S01]  /*c960*/  UIADD3 UR32, UR18, 0x80100, URZ ;  /* 0x0008010012207890 */ /* 0x000fe2000fffe03f */
[----:B------:R0:W-:Y:S01]  /*c970*/  UTMALDG.3D.MULTICAST [UR8], [UR54], UR47, desc[UR22] ;  /* 0x00001608360073b4 */ /* 0x0001e2000801182f */
[----:B------:R-:W-:Y:S02]  /*c980*/  UPRMT UR46, URZ, 0x5410, UR38 ;  /* 0x000054103f2e7896 */ /* 0x000fe40008000026 */
[----:B------:R-:W-:-:S02]  /*c990*/  UIADD3 UR24, UR18, 0x84100, URZ ;  /* 0x0008410012187890 */ /* 0x000fc4000fffe03f */
[----:B------:R-:W-:Y:S01]  /*c9a0*/  UIADD3 UR16, UR18, 0x88100, URZ ;  /* 0x0008810012107890 */ /* 0x000fe2000fffe03f */
[----:B------:R-:W-:Y:S01]  /*c9b0*/  UMOV UR57, UR9 ;  /* 0x0000000900397c82 */ /* 0x000fe20008000000 */
        /* <DEDUP_REMOVED lines=8> */
[----:B------:R1:W-:Y:S01]  /*ca40*/  UTMALDG.3D.MULTICAST [UR56], [UR54], UR47, desc[UR22] ;  /* 0x00001638360073b4 */ /* 0x0003e2000801182f */
        /* <DEDUP_REMOVED lines=9> */
[----:B0-----:R-:W-:Y:S01]  /*cae0*/  UIADD3 UR8, UR18, 0x8c100, URZ ;  /* 0x0008c10012087890 */ /* 0x001fe2000fffe03f */
[----:B------:R-:W-:Y:S01]  /*caf0*/  UMOV UR19, UR35 ;  /* 0x0000002300137c82 */ /* 0x000fe20008000000 */
[----:B------:R-:W-:Y:S01]  /*cb00*/  UMOV UR20, UR12 ;  /* 0x0000000c00147c82 */ /* 0x000fe20008000000 */
[----:B------:R-:W-:Y:S01]  /*cb10*/  UMOV UR18, UR50 ;  /* 0x0000003200127c82 */ /* 0x000fe20008000000 */
[----:B------:R-:W-:Y:S01]  /*cb20*/  UMOV UR11, UR35 ;  /* 0x00000023000b7c82 */ /* 0x000fe20008000000 */
[----:B------:R1:W-:Y:S01]  /*cb30*/  UTMALDG.3D.MULTICAST [UR40], [UR54], UR47, desc[UR22] ;  /* 0x00001628360073b4 */ /* 0x0003e2000801182f */
[----:B------:R-:W-:Y:S01]  /*cb40*/  UMOV UR10, UR42 ;  /* 0x0000002a000a7c82 */ /* 0x000fe20008000000 */
[----:B------:R1:W-:Y:S01]  /*cb50*/  UTMALDG.3D.MULTICAST [UR32], [UR30], UR46, desc[UR22] ;  /* 0x000016201e0073b4 */ /* 0x0003e2000801182e */
[----:B------:R1:W-:Y:S01]  /*cb60*/  UTMALDG.3D.MULTICAST [UR24], [UR30], UR46, desc[UR22] ;  /* 0x000016181e0073b4 */ /* 0x0003e2000801182e */
[----:B------:R1:W-:Y:S01]  /*cb70*/  UTMALDG.3D.MULTICAST [UR16], [UR30], UR46, desc[UR22] ;  /* 0x000016101e0073b4 */ /* 0x0003e2000801182e */
[----:B------:R1:W-:Y:S02]  /*cb80*/  UTMALDG.3D.MULTICAST [UR8], [UR30], UR46, desc[UR22] ;  /* 0x000016081e0073b4 */ /* 0x0003e4000801182e */
[----:B-1----:R-:W-:Y:S05]  /*cb90*/  @P1 BRA `(.L_x_298) ;  /* 0xfffffff800b01947 */ /* 0x002fea000383ffff */
.L_x_295:
[----:B------:R-:W-:Y:S05]  /*cba0*/  BSYNC B1 ;  /* 0x0000000000017941 */ /* 0x000fea0003800000 */
.L_x_294:
[----:B------:R-:W-:Y:S01]  /*cbb0*/  LOP3.LUT P1, RZ, R3, 0xff, RZ, 0xc0, !PT ;  /* 0x000000ff03ff7812 */ /* 0x000fe2000782c0ff */
[----:B------:R-:W-:Y:S01]  /*cbc0*/  IMAD.IADD R9, R8, 0x1, R9 ;  /* 0x0000000108097824 */ /* 0x000fe200078e0209 */
[----:B------:R-:W-:Y:S01]  /*cbd0*/  IADD3 R16, P2, R16, UR6, RZ ;  /* 0x0000000610107c10 */ /* 0x000fe2000ff5e0ff */
[----:B------:R-:W-:Y:S01]  /*cbe0*/  ULDC.64 UR8, c[0x0][0x650] ;  /* 0x0001940000087ab9 */ /* 0x000fe20000000a00 */
[----:B------:R-:W-:Y:S01]  /*cbf0*/  BSSY B1, `(.L_x_299) ;  /* 0x000006b000017945 */ /* 0x000fe20003800000 */
[----:B------:R-:W-:Y:S01]  /*cc00*/  IMAD.MOV.U32 R12, RZ, RZ, -0x1 ;  /* 0xffffffffff0c7424 */ /* 0x000fe200078e00ff */
[----:B------:R-:W-:Y:S01]  /*cc10*/  SHF.R.U32.HI R3, RZ, 0x2, R9 ;  /* 0x00000002ff037819 */ /* 0x000fe20000011609 */
[----:B------:R-:W-:Y:S01]  /*cc20*/  IMAD.MOV.U32 R6, RZ, RZ, -0x1 ;  /* 0xffffffffff067424 */ /* 0x000fe200078e00ff */
[----:B------:R-:W-:Y:S01]  /*cc30*/  ISETP.GT.U32.AND P0, PT, R9, 0x3, PT ;  /* 0x000000030900780c */ /* 0x000fe20003f04070 */
[----:B------:R-:W-:Y:S01]  /*cc40*/  IMAD.MOV.U32 R13, RZ, RZ, -0x1 ;  /* 0xffffffffff0d7424 */ /* 0x000fe200078e00ff */
[----:B------:R-:W-:-:S02]  /*cc50*/  LOP3.LUT R3, R3, 0x1, RZ, 0xc0, !PT ;  /* 0x0000000103037812 */ /* 0x000fc400078ec0ff */
[----:B------:R-:W-:Y:S01]  /*cc60*/  ISETP.LT.U32.AND P0, PT, R8, 0x4, P0 ;  /* 0x000000040800780c */ /* 0x000fe20000701070 */
[----:B------:R-:W0:Y:S01]  /*cc70*/  @P1 S2R R5, SR_CgaCtaId ;  /* 0x0000000000051919 */ /* 0x000e220000008800 */
[----:B------:R-:W-:Y:S02]  /*cc80*/  @P1 MOV R4, 0x400 ;  /* 0x0000040000041802 */ /* 0x000fe40000000f00 */
[----:B------:R-:W-:Y:S02]  /*cc90*/  IADD3.X R17, R17, UR39, RZ, P2, !PT ;  /* 0x0000002711117c10 */ /* 0x000fe400097fe4ff */
[----:B------:R-:W-:Y:S02]  /*cca0*/  ISETP.GE.U32.AND P2, PT, R16, UR8, PT ;  /* 0x0000000810007c0c */ /* 0x000fe4000bf46070 */
[----:B------:R-:W-:Y:S02]  /*ccb0*/  LOP3.LUT R9, R9, 0x3, RZ, 0xc0, !PT ;  /* 0x0000000309097812 */ /* 0x000fe400078ec0ff */
[----:B0-----:R-:W-:-:S04]  /*ccc0*/  @P1 LEA R4, R5, R4, 0x18 ;  /* 0x0000000405041211 */ /* 0x001fc800078ec0ff */
[----:B------:R0:W-:Y:S01]  /*ccd0*/  @P1 SYNCS.ARRIVE.TRANS64.A1T0 RZ, [R4+URZ+0x58], RZ ;  /* 0x000058ff04ff19a7 */ /* 0x0001e2000810003f */
[----:B------:R-:W-:Y:S02]  /*cce0*/  ISETP.NE.U32.AND P1, PT, R3, 0x1, PT ;  /* 0x000000010300780c */ /* 0x000fe40003f25070 */
[----:B------:R-:W-:Y:S02]  /*ccf0*/  SEL R3, RZ, 0x1, !P0 ;  /* 0x00000001ff037807 */ /* 0x000fe40004000000 */
[----:B------:R-:W-:Y:S02]  /*cd00*/  ISETP.GE.U32.AND.EX P0, PT, R17, UR9, PT, P2 ;  /* 0x0000000911007c0c */ /* 0x000fe4000bf06120 */
[----:B------:R-:W-:-:S04]  /*cd10*/  ISETP.GT.U32.AND P1, PT, R8, 0x3, !P1 ;  /* 0x000000030800780c */ /* 0x000fc80004f24070 */
[----:B0-----:R-:W-:-:S04]  /*cd20*/  SEL R4, RZ, 0x1, !P1 ;  /* 0x00000001ff047807 */ /* 0x001fc80004800000 */
[--C-:B------:R-:W-:Y:S02]  /*cd30*/  LOP3.LUT R10, R4, R10, R3.reuse, 0x96, !PT ;  /* 0x0000000a040a7212 */ /* 0x100fe400078e9603 */
[----:B------:R-:W-:Y:S02]  /*cd40*/  PRMT R4, RZ, 0x7610, R4 ;  /* 0x00007610ff047816 */ /* 0x000fe40000000004 */
[----:B------:R-:W-:Y:S01]  /*cd50*/  PRMT R3, RZ, 0x7610, R3 ;  /* 0x00007610ff037816 */ /* 0x000fe20000000003 */
[----:B------:R-:W-:Y:S06]  /*cd60*/  @P0 BRA `(.L_x_300) ;  /* 0x00000004004c0947 */ /* 0x000fec0003800000 */
[----:B------:R-:W0:Y:S01]  /*cd70*/  S2R R14, SR_CTAID.X ;  /* 0x00000000000e7919 */ /* 0x000e220000002500 */
[----:B------:R-:W-:Y:S01]  /*cd80*/  ULDC.64 UR8, c[0x0][0x628] ;  /* 0x00018a0000087ab9 */ /* 0x000fe20000000a00 */
[----:B------:R-:W1:Y:S01]  /*cd90*/  LDC R15, c[0x0][0x144] ;  /* 0x00005100ff0f7b82 */ /* 0x000e620000000800 */
[----:B------:R-:W-:Y:S01]  /*cda0*/  ISETP.NE.U32.AND P0, PT, RZ, UR8, PT ;  /* 0x00000008ff007c0c */ /* 0x000fe2000bf05070 */
[----:B------:R-:W2:Y:S01]  /*cdb0*/  S2R R12, SR_CTAID.Y ;  /* 0x00000000000c7919 */ /* 0x000ea20000002600 */
[----:B------:R-:W-:Y:S01]  /*cdc0*/  ULDC UR10, c[0x0][0x150] ;  /* 0x00005400000a7ab9 */ /* 0x000fe20000000800 */
[----:B------:R-:W-:Y:S01]  /*cdd0*/  ULDC UR11, c[0x0][0x630] ;  /* 0x00018c00000b7ab9 */ /* 0x000fe20000000800 */
[----:B------:R-:W-:Y:S01]  /*cde0*/  ISETP.NE.AND.EX P0, PT, RZ, UR9, PT, P0 ;  /* 0x00000009ff007c0c */ /* 0x000fe2000bf05300 */
[----:B------:R-:W-:Y:S01]  /*cdf0*/  IMAD.MOV.U32 R4, RZ, RZ, R16 ;  /* 0x000000ffff047224 */ /* 0x000fe200078e0010 */
[----:B0-----:R-:W-:-:S05]  /*ce00*/  I2FP.F32.U32 R5, R14 ;  /* 0x0000000e00057245 */ /* 0x001fca0000201000 */
[----:B------:R-:W-:Y:S01]  /*ce10*/  FMUL R20, R5, UR10 ;  /* 0x0000000a05147c20 */ /* 0x000fe20008400000 */
[----:B------:R-:W-:-:S05]  /*ce20*/  IMAD.MOV.U32 R5, RZ, RZ, R17 ;  /* 0x000000ffff057224 */ /* 0x000fca00078e0011 */
[----:B--2---:R-:W-:Y:S05]  /*ce30*/  @!P0 BRA `(.L_x_301) ;  /* 0x0000000000288947 */ /* 0x004fea0003800000 */
[----:B------:R-:W-:Y:S02]  /*ce40*/  ULDC UR10, c[0x0][0x634] ;  /* 0x00018d00000a7ab9 */ /* 0x000fe40000000800 */
[----:B------:R-:W-:-:S05]  /*ce50*/  IADD3 R5, P0, R16, UR10, RZ ;  /* 0x0000000a10057c10 */ /* 0x000fca000ff1e0ff */
[----:B------:R-:W-:-:S04]  /*ce60*/  IMAD.X R13, RZ, RZ, R17, P0 ;  /* 0x000000ffff0d7224 */ /* 0x000fc800000e0611 */
[----:B------:R-:W-:-:S04]  /*ce70*/  IMAD.WIDE.U32 R6, R13, UR8, RZ ;  /* 0x000000080d067c25 */ /* 0x000fc8000f8e00ff */
[----:B------:R-:W-:-:S04]  /*ce80*/  IMAD.WIDE.U32 R6, P0, R5, UR9, R6 ;  /* 0x0000000905067c25 */ /* 0x000fc8000f800006 */
[----:B------:R-:W-:-:S04]  /*ce90*/  IMAD.WIDE.U32 R4, R5, UR8, RZ ;  /* 0x0000000805047c25 */ /* 0x000fc8000f8e00ff */
[----:B------:R-:W-:Y:S01]  /*cea0*/  IMAD.MOV.U32 R4, RZ, RZ, R7 ;  /* 0x000000ffff047224 */ /* 0x000fe200078e0007 */
[----:B------:R-:W-:Y:S01]  /*ceb0*/  IADD3 RZ, P1, R5, R6, RZ ;  /* 0x0000000605ff7210 */ /* 0x000fe20007f3e0ff */
[----:B------:R-:W-:-:S04]  /*cec0*/  IMAD.X R5, RZ, RZ, RZ, P0 ;  /* 0x000000ffff057224 */ /* 0x000fc800000e06ff */
[----:B------:R-:W-:-:S08]  /*ced0*/  IMAD.WIDE.U32.X R4, R13, UR9, R4, P1 ;  /* 0x000000090d047c25 */ /* 0x000fd000088e0404 */
.L_x_301:
[--C-:B------:R-:W-:Y:S01]  /*cee0*/  SHF.R.U64 R13, R4, UR11, R5.reuse ;  /* 0x0000000b040d7c19 */ /* 0x100fe20008001205 */
[----:B------:R-:W0:Y:S01]  /*cef0*/  F2I.U32.TRUNC.NTZ R20, R20 ;  /* 0x0000001400147305 */ /* 0x000e22000020f000 */
[----:B------:R-:W-:Y:S01]  /*cf00*/  SHF.R.U32.HI R4, RZ, UR11, R5 ;  /* 0x0000000bff047c19 */ /* 0x000fe20008011605 */
[----:B------:R-:W-:Y:S01]  /*cf10*/  ULDC.64 UR8, c[0x0][0x620] ;  /* 0x0001880000087ab9 */ /* 0x000fe20000000a00 */
[----:B------:R-:W-:Y:S01]  /*cf20*/  IADD3 R7, P0, RZ, -R13, RZ ;  /* 0x8000000dff077210 */ /* 0x000fe20007f1e0ff */
[----:B------:R-:W-:Y:S01]  /*cf30*/  ULDC.64 UR10, c[0x0][0x640] ;  /* 0x00019000000a7ab9 */ /* 0x000fe20000000a00 */
[----:B------:R-:W2:Y:S03]  /*cf40*/  LDC R21, c[0x0][0x148] ;  /* 0x00005200ff157b82 */ /* 0x000ea60000000800 */
[----:B------:R-:W-:Y:S01]  /*cf50*/  IMAD.X R4, RZ, RZ, ~R4, P0 ;  /* 0x000000ffff047224 */ /* 0x000fe200000e0e04 */
[----:B------:R-:W-:-:S03]  /*cf60*/  ISETP.NE.U32.AND P0, PT, RZ, UR10, PT ;  /* 0x0000000aff007c0c */ /* 0x000fc6000bf05070 */
[----:B------:R-:W-:Y:S01]  /*cf70*/  IMAD R6, R4, UR8, RZ ;  /* 0x0000000804067c24 */ /* 0x000fe2000f8e02ff */
[----:B------:R-:W-:Y:S01]  /*cf80*/  ISETP.NE.AND.EX P0, PT, RZ, UR11, PT, P0 ;  /* 0x0000000bff007c0c */ /* 0x000fe2000bf05300 */
[----:B------:R-:W-:Y:S01]  /*cf90*/  IMAD.WIDE.U32 R4, R7, UR8, R16 ;  /* 0x0000000807047c25 */ /* 0x000fe2000f8e0010 */
[----:B------:R-:W-:-:S03]  /*cfa0*/  ULDC UR8, c[0x0][0x618] ;  /* 0x0001860000087ab9 */ /* 0x000fc60000000800 */
[----:B------:R-:W-:Y:S01]  /*cfb0*/  IMAD R7, R7, UR9, R6 ;  /* 0x0000000907077c24 */ /* 0x000fe2000f8e0206 */
[----:B------:R-:W-:Y:S01]  /*cfc0*/  ULDC UR9, c[0x0][0x154] ;  /* 0x0000550000097ab9 */ /* 0x000fe20000000800 */
[----:B0-----:R-:W-:Y:S02]  /*cfd0*/  IMAD.MOV R6, RZ, RZ, -R20 ;  /* 0x000000ffff067224 */ /* 0x001fe400078e0a14 */
[----:B------:R-:W-:Y:S02]  /*cfe0*/  IMAD.IADD R5, R5, 0x1, R7 ;  /* 0x0000000105057824 */ /* 0x000fe400078e0207 */
[----:B-1----:R-:W-:Y:S01]  /*cff0*/  IMAD R14, R15, R6, R14 ;  /* 0x000000060f0e7224 */ /* 0x002fe200078e020e */
[----:B------:R-:W-:Y:S02]  /*d000*/  I2FP.F32.U32 R6, R12 ;  /* 0x0000000c00067245 */ /* 0x000fe40000201000 */
[--C-:B------:R-:W-:Y:S02]  /*d010*/  SHF.R.U64 R15, R4, UR8, R5.reuse ;  /* 0x00000008040f7c19 */ /* 0x100fe40008001205 */
[----:B------:R-:W-:Y:S01]  /*d020*/  SHF.R.U32.HI R4, RZ, UR8, R5 ;  /* 0x00000008ff047c19 */ /* 0x000fe20008011605 */
[----:B------:R-:W-:Y:S01]  /*d030*/  FMUL R6, R6, UR9 ;  /* 0x0000000906067c20 */ /* 0x000fe20008400000 */
[----:B------:R-:W-:-:S02]  /*d040*/  ULDC UR8, c[0x0][0x608] ;  /* 0x0001820000087ab9 */ /* 0x000fc40000000800 */
[--C-:B------:R-:W-:Y:S01]  /*d050*/  SHF.R.U64 R22, R15, UR8, R4.reuse ;  /* 0x000000080f167c19 */ /* 0x100fe20008001204 */
[----:B------:R0:W1:Y:S01]  /*d060*/  F2I.U32.TRUNC.NTZ R24, R6 ;  /* 0x0000000600187305 */ /* 0x000062000020f000 */
[----:B------:R-:W-:Y:S01]  /*d070*/  SHF.R.U32.HI R5, RZ, UR8, R4 ;  /* 0x00000008ff057c19 */ /* 0x000fe20008011604 */
[----:B------:R-:W-:-:S03]  /*d080*/  ULDC UR8, c[0x0][0x658] ;  /* 0x0001960000087ab9 */ /* 0x000fc60000000800 */
[--C-:B------:R-:W-:Y:S02]  /*d090*/  SHF.R.U64 R20, R22, UR8, R5.reuse ;  /* 0x0000000816147c19 */ /* 0x100fe40008001205 */
[----:B------:R-:W-:-:S03]  /*d0a0*/  SHF.R.U32.HI R23, RZ, UR8, R5 ;  /* 0x00000008ff177c19 */ /* 0x000fc60008011605 */
[----:B------:R-:W-:Y:S02]  /*d0b0*/  IMAD.MOV.U32 R4, RZ, RZ, R20 ;  /* 0x000000ffff047224 */ /* 0x000fe400078e0014 */
[----:B------:R-:W-:Y:S01]  /*d0c0*/  IMAD.MOV.U32 R5, RZ, RZ, R23 ;  /* 0x000000ffff057224 */ /* 0x000fe200078e0017 */
[----:B0-----:R-:W-:Y:S06]  /*d0d0*/  @!P0 BRA `(.L_x_302) ;  /* 0x0000000000288947 */ /* 0x001fec0003800000 */
        /* <DEDUP_REMOVED lines=10> */
.L_x_302:
[----:B------:R-:W-:Y:S01]  /*d180*/  ISETP.NE.AND P0, PT, R2, 0x1, PT ;  /* 0x000000010200780c */ /* 0x000fe20003f05270 */
[----:B------:R-:W-:Y:S01]  /*d190*/  ULDC UR8, c[0x0][0x648] ;  /* 0x0001920000087ab9 */ /* 0x000fe20000000800 */
[----:B------:R-:W-:Y:S01]  /*d1a0*/  LOP3.LUT R22, R22, UR37, RZ, 0xc0, !PT ;  /* 0x0000002516167c12 */ /* 0x000fe2000f8ec0ff */
[----:B-1----:R-:W-:Y:S01]  /*d1b0*/  IMAD.MOV R24, RZ, RZ, -R24 ;  /* 0x000000ffff187224 */ /* 0x002fe200078e0a18 */
[----:B------:R-:W-:Y:S01]  /*d1c0*/  SHF.R.U64 R5, R4, UR8, R5 ;  /* 0x0000000804057c19 */ /* 0x000fe20008001205 */
[----:B------:R-:W-:Y:S01]  /*d1d0*/  ULDC UR8, c[0x0][0x638] ;  /* 0x00018e0000087ab9 */ /* 0x000fe20000000800 */
[----:B------:R-:W-:Y:S01]  /*d1e0*/  LOP3.LUT R15, R15, UR5, RZ, 0xc0, !PT ;  /* 0x000000050f0f7c12 */ /* 0x000fe2000f8ec0ff */
[----:B------:R-:W-:Y:S01]  /*d1f0*/  ULDC UR9, c[0x0][0x610] ;  /* 0x0001840000097ab9 */ /* 0x000fe20000000800 */
[----:B------:R-:W-:Y:S02]  /*d200*/  IMAD.MOV.U32 R4, RZ, RZ, 0x1 ;  /* 0x00000001ff047424 */ /* 0x000fe400078e00ff */
[----:B------:R-:W-:-:S02]  /*d210*/  IMAD.MOV R7, RZ, RZ, -R5 ;  /* 0x000000ffff077224 */ /* 0x000fc400078e0a05 */
[----:B------:R-:W-:Y:S02]  /*d220*/  IMAD R5, R5, UR13, R22 ;  /* 0x0000000d05057c24 */ /* 0x000fe4000f8e0216 */
[----:B--2---:R-:W-:Y:S02]  /*d230*/  @P0 IMAD R14, R21, R24, R12 ;  /* 0x00000018150e0224 */ /* 0x004fe400078e020c */
[----:B------:R-:W-:Y:S01]  /*d240*/  IMAD R20, R7, UR8, R20 ;  /* 0x0000000807147c24 */ /* 0x000fe2000f8e0214 */
[----:B------:R-:W-:Y:S01]  /*d250*/  ULDC UR8, c[0x0][0x600] ;  /* 0x0001800000087ab9 */ /* 0x000fe20000000800 */
[----:B------:R-:W-:Y:S02]  /*d260*/  IMAD R14, R5, UR9, R14 ;  /* 0x00000009050e7c24 */ /* 0x000fe4000f8e020e */
[----:B------:R-:W-:-:S05]  /*d270*/  IMAD R5, R20, UR8, R15 ;  /* 0x0000000814057c24 */ /* 0x000fca000f8e020f */
[----:B------:R-:W-:Y:S02]  /*d280*/  SEL R6, R5, R14, !P0 ;  /* 0x0000000e05067207 */ /* 0x000fe40004000000 */
[----:B------:R-:W-:-:S07]  /*d290*/  SEL R12, R14, R5, !P0 ;  /* 0x000000050e0c7207 */ /* 0x000fce0004000000 */
.L_x_300:
[----:B------:R-:W-:Y:S05]  /*d2a0*/  BSYNC B1 ;  /* 0x0000000000017941 */ /* 0x000fea0003800000 */
.L_x_299:
[----:B------:R-:W-:-:S13]  /*d2b0*/  LOP3.LUT P0, RZ, R4, 0xff, RZ, 0xc0, !PT ;  /* 0x000000ff04ff7812 */ /* 0x000fda000780c0ff */
[----:B------:R-:W-:Y:S05]  /*d2c0*/  @P0 BRA `(.L_x_303) ;  /* 0xfffffff000ac0947 */ /* 0x000fea000383ffff */
[----:B------:R-:W-:Y:S05]  /*d2d0*/  BSYNC B0 ;  /* 0x0000000000007941 */ /* 0x000fea0003800000 */
.L_x_292:
[----:B------:R-:W-:-:S03]  /*d2e0*/  UMOV UR8, 0xffffffff ;  /* 0xffffffff00087882 */ /* 0x000fc60000000000 */
[----:B------:R-:W-:Y:S05]  /*d2f0*/  BRA.DIV UR8, `(.L_x_304) ;  /* 0x0000000608147947 */ /* 0x000fea000b800000 */
[----:B------:R-:W-:-:S13]  /*d300*/  ELECT P6, URZ, PT ;  /* 0x00000000003f782f */ /* 0x000fda00038c0000 */
.L_x_318:
[----:B------:R-:W-:Y:S04]  /*d310*/  BSSY B0, `(.L_x_305) ;  /* 0x000002b000007945 */ /* 0x000fe80003800000 */
[----:B------:R-:W-:Y:S05]  /*d320*/  @!P6 BRA `(.L_x_306) ;  /* 0x0000000000a4e947 */ /* 0x000fea0003800000 */
[----:B------:R-:W-:-:S04]  /*d330*/  LOP3.LUT R19, R19, 0x2, RZ, 0xfc, !PT ;  /* 0x0000000213137812 */ /* 0x000fc800078efcff */
[----:B------:R-:W-:-:S13]  /*d340*/  ISETP.NE.AND P0, PT, R19, 0x3, PT ;  /* 0x000000031300780c */ /* 0x000fda0003f05270 */
[----:B------:R-:W-:Y:S05]  /*d350*/  @!P0 BRA `(.L_x_307) ;  /* 0x0000000000048947 */ /* 0x000fea0003800000 */
[----:B------:R-:W-:Y:S01]  /*d360*/  BPT.TRAP 0x1 ;  /* 0x000000040000795c */ /* 0x000fe20000300000 */
.L_x_307:
[----:B------:R-:W0:Y:S01]  /*d370*/  S2R R3, SR_CgaCtaId ;  /* 0x0000000000037919 */ /* 0x000e220000008800 */
[----:B------:R-:W-:Y:S02]  /*d380*/  MOV R0, 0x400 ;  /* 0x0000040000007802 */ /* 0x000fe40000000f00 */
[----:B------:R-:W-:Y:S02]  /*d390*/  SHF.L.U32 R2, R10, 0x1f, RZ ;  /* 0x0000001f0a027819 */ /* 0x000fe400000006ff */
[----:B0-----:R-:W-:-:S05]  /*d3a0*/  LEA R0, R3, R0, 0x18 ;  /* 0x0000000003007211 */ /* 0x001fca00078ec0ff */
[----:B------:R-:W-:-:S04]  /*d3b0*/  VIADD R0, R0, 0x20 ;  /* 0x0000002000007836 */ /* 0x000fc80000000000 */
[C---:B------:R-:W-:Y:S02]  /*d3c0*/  IMAD R5, R9.reuse, 0x8, R0 ;  /* 0x0000000809057824 */ /* 0x040fe400078e0200 */
[----:B------:R-:W-:Y:S02]  /*d3d0*/  VIADD R9, R9, 0x1 ;  /* 0x0000000109097836 */ /* 0x000fe40000000000 */
[----:B------:R-:W0:Y:S03]  /*d3e0*/  SYNCS.PHASECHK.TRANS64.TRYWAIT P0, [R5+URZ], R2 ;  /* 0x00000002050075a7 */ /* 0x000e26000800017f */
[----:B------:R-:W-:-:S04]  /*d3f0*/  ISETP.NE.AND P1, PT, R9, 0x4, PT ;  /* 0x000000040900780c */ /* 0x000fc80003f25270 */
[----:B------:R-:W-:Y:S02]  /*d400*/  SEL R3, RZ, 0x1, P1 ;  /* 0x00000001ff037807 */ /* 0x000fe40000800000 */
[----:B------:R-:W-:Y:S02]  /*d410*/  SEL R9, R9, RZ, P1 ;  /* 0x000000ff09097207 */ /* 0x000fe40000800000 */
[----:B------:R-:W-:-:S03]  /*d420*/  LOP3.LUT R10, R10, R3, RZ, 0x3c, !PT ;  /* 0x000000030a0a7212 */ /* 0x000fc600078e3cff */
[----:B------:R-:W-:Y:S01]  /*d430*/  IMAD R7, R9, 0x8, R0 ;  /* 0x0000000809077824 */ /* 0x000fe200078e0200 */
[----:B------:R-:W-:Y:S01]  /*d440*/  SHF.L.U32 R4, R10, 0x1f, RZ ;  /* 0x0000001f0a047819 */ /* 0x000fe200000006ff */
[----:B0-----:R-:W-:Y:S06]  /*d450*/  @!P0 BRA `(.L_x_308) ;  /* 0x0000000000dc8947 */ /* 0x001fec0003800000 */
.L_x_319:
[----:B------:R-:W1:Y:S01]  /*d460*/  SYNCS.PHASECHK.TRANS64.TRYWAIT P0, [R7+URZ], R4 ;  /* 0x00000004070075a7 */ /* 0x000e62000800017f */
[----:B0-----:R-:W-:-:S05]  /*d470*/  VIADD R2, R9, 0x1 ;  /* 0x0000000109027836 */ /* 0x001fca0000000000 */
[----:B------:R-:W-:-:S04]  /*d480*/  ISETP.NE.AND P1, PT, R2, 0x4, PT ;  /* 0x000000040200780c */ /* 0x000fc80003f25270 */
[----:B------:R-:W-:Y:S02]  /*d490*/  SEL R3, RZ, 0x1, P1 ;  /* 0x00000001ff037807 */ /* 0x000fe40000800000 */
[----:B------:R-:W-:Y:S02]  /*d4a0*/  SEL R9, R2, RZ, P1 ;  /* 0x000000ff02097207 */ /* 0x000fe40000800000 */
[----:B------:R-:W-:-:S03]  /*d4b0*/  LOP3.LUT R11, R10, R3, RZ, 0x3c, !PT ;  /* 0x000000030a0b7212 */ /* 0x000fc600078e3cff */
[----:B------:R-:W-:Y:S01]  /*d4c0*/  IMAD R6, R9, 0x8, R0 ;  /* 0x0000000809067824 */ /* 0x000fe200078e0200 */
[----:B------:R-:W-:Y:S01]  /*d4d0*/  SHF.L.U32 R5, R11, 0x1f, RZ ;  /* 0x0000001f0b057819 */ /* 0x000fe200000006ff */
[----:B-1----:R-:W-:Y:S06]  /*d4e0*/  @!P0 BRA `(.L_x_309) ;  /* 0x0000000000cc8947 */ /* 0x002fec0003800000 */
.L_x_320:
[----:B------:R-:W1:Y:S01]  /*d4f0*/  SYNCS.PHASECHK.TRANS64.TRYWAIT P0, [R6+URZ], R5 ;  /* 0x00000005060075a7 */ /* 0x000e62000800017f */
[----:B------:R-:W-:-:S05]  /*d500*/  VIADD R2, R9, 0x1 ;  /* 0x0000000109027836 */ /* 0x000fca0000000000 */
[----:B------:R-:W-:-:S04]  /*d510*/  ISETP.NE.AND P1, PT, R2, 0x4, PT ;  /* 0x000000040200780c */ /* 0x000fc80003f25270 */
[----:B0-----:R-:W-:Y:S02]  /*d520*/  SEL R4, RZ, 0x1, P1 ;  /* 0x00000001ff047807 */ /* 0x001fe40000800000 */
[----:B------:R-:W-:Y:S02]  /*d530*/  SEL R3, R2, RZ, P1 ;  /* 0x000000ff02037207 */ /* 0x000fe40000800000 */
[----:B------:R-:W-:Y:S01]  /*d540*/  LOP3.LUT R4, R11, R4, RZ, 0x3c, !PT ;  /* 0x000000040b047212 */ /* 0x000fe200078e3cff */
[----:B-1----:R-:W-:Y:S06]  /*d550*/  @!P0 BRA `(.L_x_310) ;  /* 0x0000000000c48947 */ /* 0x002fec0003800000 */
.L_x_321:
[----:B------:R-:W-:Y:S01]  /*d560*/  IMAD R3, R3, 0x8, R0 ;  /* 0x0000000803037824 */ /* 0x000fe200078e0200 */
[----:B------:R-:W-:-:S07]  /*d570*/  SHF.L.U32 R0, R4, 0x1f, RZ ;  /* 0x0000001f04007819 */ /* 0x000fce00000006ff */
.L_x_311:
[----:B-1----:R1:W2:Y:S02]  /*d580*/  SYNCS.PHASECHK.TRANS64.TRYWAIT P0, [R3+URZ], R0 ;  /* 0x00000000030075a7 */ /* 0x0022a4000800017f */
[----:B--2---:R-:W-:Y:S05]  /*d590*/  @!P0 NANOSLEEP.SYNCS 0x989680 ;  /* 0x009896800000895d */ /* 0x004fea0003900000 */
[----:B------:R-:W2:Y:S02]  /*d5a0*/  @!P0 SYNCS.PHASECHK.TRANS64 P0, [R3+URZ], R0 ;  /* 0x00000000030085a7 */ /* 0x000ea4000800007f */
[----:B--2---:R-:W-:Y:S05]  /*d5b0*/  @!P0 BRA `(.L_x_311) ;  /* 0xfffffffc00f08947 */ /* 0x004fea000383ffff */
.L_x_306:
[----:B------:R-:W-:Y:S05]  /*d5c0*/  BSYNC B0 ;  /* 0x0000000000007941 */ /* 0x000fea0003800000 */
.L_x_305:
[----:B------:R-:W-:Y:S05]  /*d5d0*/  EXIT ;  /* 0x000000000000794d */ /* 0x000fea0003800000 */
.L_x_21:
[----:B----4-:R4:W0:Y:S02]  /*d5e0*/  SYNCS.PHASECHK.TRANS64.TRYWAIT P1, [R3+URZ], R0 ;  /* 0x00000000030075a7 */ /* 0x010824000802017f */
[----:B0-----:R-:W-:Y:S05]  /*d5f0*/  @!P1 NANOSLEEP.SYNCS 0x989680 ;  /* 0x009896800000995d */ /* 0x001fea0003900000 */
[----:B------:R-:W0:Y:S02]  /*d600*/  @!P1 SYNCS.PHASECHK.TRANS64 P1, [R3+URZ], R0 ;  /* 0x00000000030095a7 */ /* 0x000e24000802007f */
[----:B0-----:R-:W-:Y:S05]  /*d610*/  @!P1 BRA `(.L_x_21) ;  /* 0xfffffffc00f09947 */ /* 0x001fea000383ffff */
[----:B------:R-:W-:Y:S05]  /*d620*/  BRA `(.L_x_20) ;  /* 0xffffff3c00bc7947 */ /* 0x000fea000383ffff */
.L_x_26:
[----:B-1----:R1:W3:Y:S02]  /*d630*/  SYNCS.PHASECHK.TRANS64.TRYWAIT P1, [R5+URZ], R4 ;  /* 0x00000004050075a7 */ /* 0x0022e4000802017f */
[----:B---3--:R-:W-:Y:S05]  /*d640*/  @!P1 NANOSLEEP.SYNCS 0x989680 ;  /* 0x009896800000995d */ /* 0x008fea0003900000 */
[----:B------:R-:W3:Y:S02]  /*d650*/  @!P1 SYNCS.PHASECHK.TRANS64 P1, [R5+URZ], R4 ;  /* 0x00000004050095a7 */ /* 0x000ee4000802007f */
[----:B---3--:R-:W-:Y:S05]  /*d660*/  @!P1 BRA `(.L_x_26) ;  /* 0xfffffffc00f09947 */ /* 0x008fea000383ffff */
[----:B------:R-:W-:Y:S05]  /*d670*/  BRA `(.L_x_25) ;  /* 0xffffff4c00407947 */ /* 0x000fea000383ffff */
.L_x_293:
[----:B------:R-:W-:Y:S01]  /*d680*/  BSSY B1, `(.L_x_312) ;  /* 0x0000006000017945 */ /* 0x000fe20003800000 */
[----:B------:R-:W-:-:S07]  /*d690*/  IMAD.MOV.U32 R15, RZ, RZ, -0x1 ;  /* 0xffffffffff0f7424 */ /* 0x000fce00078e00ff */
[----:B------:R-:W-:Y:S05]  /*d6a0*/  WARPSYNC.COLLECTIVE R15, `(.L_x_313) ;  /* 0x000000000f0c7348 */ /* 0x000fea0003c00000 */
[----:B------:R-:W-:Y:S02]  /*d6b0*/  ELECT P6, UR62, PT ;  /* 0x00000000003e782f */ /* 0x000fe400038c0000 */
[----:B------:R-:W-:Y:S01]  /*d6c0*/  MOV R14, UR62 ;  /* 0x0000003e000e7c02 */ /* 0x000fe20008000f00 */
[----:B------:R-:W-:Y:S10]  /*d6d0*/  ENDCOLLECTIVE ;  /* 0x000000000000791b */ /* 0x000ff40003800000 */
.L_x_313:
[----:B------:R-:W-:Y:S05]  /*d6e0*/  BSYNC B1 ;  /* 0x0000000000017941 */ /* 0x000fea0003800000 */
.L_x_312:
[----:B------:R-:W-:Y:S05]  /*d6f0*/  BRA `(.L_x_314) ;  /* 0xffffffec00ac7947 */ /* 0x000fea000383ffff */
.L_x_296:
[----:B-1----:R1:W2:Y:S02]  /*d700*/  SYNCS.PHASECHK.TRANS64.TRYWAIT P0, [R20+URZ+0x20], R7 ;  /* 0x00002007140075a7 */ /* 0x0022a4000800017f */
[----:B--2---:R-:W-:Y:S05]  /*d710*/  @!P0 NANOSLEEP.SYNCS 0x989680 ;  /* 0x009896800000895d */ /* 0x004fea0003900000 */
[----:B------:R-:W2:Y:S02]  /*d720*/  @!P0 SYNCS.PHASECHK.TRANS64 P0, [R20+URZ+0x20], R7 ;  /* 0x00002007140085a7 */ /* 0x000ea4000800007f */
[----:B--2---:R-:W-:Y:S05]  /*d730*/  @!P0 BRA `(.L_x_296) ;  /* 0xfffffffc00f08947 */ /* 0x004fea000383ffff */
[----:B------:R-:W-:Y:S05]  /*d740*/  BRA `(.L_x_315) ;  /* 0xffffffec00e87947 */ /* 0x000fea000383ffff */
.L_x_304:
[----:B------:R-:W-:Y:S01]  /*d750*/  BSSY B0, `(.L_x_316) ;  /* 0x0000006000007945 */ /* 0x000fe20003800000 */
[----:B------:R-:W-:-:S07]  /*d760*/  IMAD.MOV.U32 R15, RZ, RZ, -0x1 ;  /* 0xffffffffff0f7424 */ /* 0x000fce00078e00ff */
[----:B------:R-:W-:Y:S05]  /*d770*/  WARPSYNC.COLLECTIVE R15, `(.L_x_317) ;  /* 0x000000000f0c7348 */ /* 0x000fea0003c00000 */
[----:B------:R-:W-:Y:S02]  /*d780*/  ELECT P6, UR62, PT ;  /* 0x00000000003e782f */ /* 0x000fe400038c0000 */
[----:B------:R-:W-:Y:S01]  /*d790*/  MOV R14, UR62 ;  /* 0x0000003e000e7c02 */ /* 0x000fe20008000f00 */
[----:B------:R-:W-:Y:S10]  /*d7a0*/  ENDCOLLECTIVE ;  /* 0x000000000000791b */ /* 0x000ff40003800000 */
.L_x_317:
[----:B------:R-:W-:Y:S05]  /*d7b0*/  BSYNC B0 ;  /* 0x0000000000007941 */ /* 0x000fea0003800000 */
.L_x_316:
[----:B------:R-:W-:Y:S05]  /*d7c0*/  BRA `(.L_x_318) ;  /* 0xfffffff800d07947 */ /* 0x000fea000383ffff */
.L_x_308:
[----:B0-----:R0:W1:Y:S02]  /*d7d0*/  SYNCS.PHASECHK.TRANS64.TRYWAIT P0, [R5+URZ], R2 ;  /* 0x00000002050075a7 */ /* 0x001064000800017f */
[----:B-1----:R-:W-:Y:S05]  /*d7e0*/  @!P0 NANOSLEEP.SYNCS 0x989680 ;  /* 0x009896800000895d */ /* 0x002fea0003900000 */
[----:B------:R-:W1:Y:S02]  /*d7f0*/  @!P0 SYNCS.PHASECHK.TRANS64 P0, [R5+URZ], R2 ;  /* 0x00000002050085a7 */ /* 0x000e64000800007f */
[----:B-1----:R-:W-:Y:S05]  /*d800*/  @!P0 BRA `(.L_x_308) ;  /* 0xfffffffc00f08947 */ /* 0x002fea000383ffff */
[----:B------:R-:W-:Y:S05]  /*d810*/  BRA `(.L_x_319) ;  /* 0xfffffffc00107947 */ /* 0x000fea000383ffff */
.L_x_309:
[----:B0-----:R0:W1:Y:S02]  /*d820*/  SYNCS.PHASECHK.TRANS64.TRYWAIT P0, [R7+URZ], R4 ;  /* 0x00000004070075a7 */ /* 0x001064000800017f */
[----:B-1----:R-:W-:Y:S05]  /*d830*/  @!P0 NANOSLEEP.SYNCS 0x989680 ;  /* 0x009896800000895d */ /* 0x002fea0003900000 */
[----:B------:R-:W1:Y:S02]  /*d840*/  @!P0 SYNCS.PHASECHK.TRANS64 P0, [R7+URZ], R4 ;  /* 0x00000004070085a7 */ /* 0x000e64000800007f */
[----:B-1----:R-:W-:Y:S05]  /*d850*/  @!P0 BRA `(.L_x_309) ;  /* 0xfffffffc00f08947 */ /* 0x002fea000383ffff */
[----:B------:R-:W-:Y:S05]  /*d860*/  BRA `(.L_x_320) ;  /* 0xfffffffc00207947 */ /* 0x000fea000383ffff */
.L_x_310:
[----:B0-----:R0:W1:Y:S02]  /*d870*/  SYNCS.PHASECHK.TRANS64.TRYWAIT P0, [R6+URZ], R5 ;  /* 0x00000005060075a7 */ /* 0x001064000800017f */
[----:B-1----:R-:W-:Y:S05]  /*d880*/  @!P0 NANOSLEEP.SYNCS 0x989680 ;  /* 0x009896800000895d */ /* 0x002fea0003900000 */
[----:B------:R-:W1:Y:S02]  /*d890*/  @!P0 SYNCS.PHASECHK.TRANS64 P0, [R6+URZ], R5 ;  /* 0x00000005060085a7 */ /* 0x000e64000800007f */
[----:B-1----:R-:W-:Y:S05]  /*d8a0*/  @!P0 BRA `(.L_x_310) ;  /* 0xfffffffc00f08947 */ /* 0x002fea000383ffff */
[----:B------:R-:W-:Y:S05]  /*d8b0*/  BRA `(.L_x_321) ;  /* 0xfffffffc00287947 */ /* 0x000fea000383ffff */
.L_x_322:
[----:B------:R-:W-:-:S00]  /*d8c0*/  BRA `(.L_x_322) ;  /* 0xfffffffc00fc7947 */ /* 0x000fc0000383ffff */
[----:B------:R-:W-:-:S00]  /*d8d0*/  NOP ;  /* 0x0000000000007918 */ /* 0x000fc00000000000 */
        /* <DEDUP_REMOVED lines=10> */
.L_x_323:


//--------------------- .nv.global.init           --------------------------
	.section	.nv.global.init,"aw",@progbits
.nv.global.init:
	.type		$str$22,@object
	.size		$str$22,($str$23 - $str$22)
$str$22:
        /*0000*/ 	.byte	0x6b, 0x5f, 0x74, 0x69, 0x6c, 0x65, 0x5f, 0x63, 0x6f, 0x75, 0x6e, 0x74, 0x20, 0x3e, 0x3d, 0x20
        /*0010*/ 	.byte	0x31, 0x00
	.type		$str$23,@object
	.size		$str$23,(__unnamed_1 - $str$23)
$str$23:
        /*0012*/ 	.byte	0x2f, 0x74, 0x6d, 0x70, 0x2f, 0x63, 0x75, 0x74, 0x6c, 0x61, 0x73, 0x73, 0x5f, 0x73, 0x77, 0x65
        /*0022*/ 	.byte	0x65, 0x70, 0x5f, 0x73, 0x72, 0x63, 0x2f, 0x69, 0x6e, 0x63, 0x6c, 0x75, 0x64, 0x65, 0x2f, 0x63
        /*0032*/ 	.byte	0x75, 0x74, 0x6c, 0x61, 0x73, 0x73, 0x2f, 0x67, 0x65, 0x6d, 0x6d, 0x2f, 0x63, 0x6f, 0x6c, 0x6c
        /*0042*/ 	.byte	0x65, 0x63, 0x74, 0x69, 0x76, 0x65, 0x2f, 0x73, 0x6d, 0x39, 0x30, 0x5f, 0x6d, 0x6d, 0x61, 0x5f
        /*0052*/ 	.byte	0x74, 0x6d, 0x61, 0x5f, 0x67, 0x6d, 0x6d, 0x61, 0x5f, 0x73, 0x73, 0x5f, 0x77, 0x61, 0x72, 0x70
        /*0062*/ 	.byte	0x73, 0x70, 0x65, 0x63, 0x69, 0x61, 0x6c, 0x69, 0x7a, 0x65, 0x64, 0x2e, 0x68, 0x70, 0x70, 0x00
	.type		__unnamed_1,@object
	.size		__unnamed_1,(.L_0 - __unnamed_1)
__unnamed_1:
        /*0072*/ 	.byte	0x76, 0x6f, 0x69, 0x64, 0x20, 0x63, 0x75, 0x74, 0x6c, 0x61, 0x73, 0x73, 0x3a, 0x3a, 0x67, 0x65
        /* <DEDUP_REMOVED lines=178> */
        /*0ba2*/ 	.byte	0x74, 0x69, 0x74, 0x79, 0x5d, 0x00
.L_0:


//--------------------- .nv.shared._ZN7cutlass13device_kernelINS_4gemm6kernel13GemmUniversalIN4cute5tupleIJiiiiEEENS1_10collective13CollectiveMmaINS1_34MainloopSm90TmaGmmaWarpSpecializedILi4ENS5_IJNS4_1CILi2EEESB_NSA_ILi1EEEEEENS1_35KernelTmaWarpSpecializedCooperativeEEENS5_IJNSA_ILi256EEENSA_ILi128EEESH_EEENS_10tfloat32_tENS5_IJlSC_lEEESJ_SK_NS4_8TiledMMAINS4_8MMA_AtomIJNS4_4SM904GMMA30MMA_64x128x8_F32TF32TF32_SS_TNILNSO_7ScaleInE1ELSQ_1EEEEEENS4_6LayoutINS5_IJSB_SC_SC_EEENS5_IJSC_NSA_ILi0EEESV_EEEEENS5_IJNS4_10UnderscoreESY_SY_EEEEENS4_23SM90_TMA_LOAD_MULTICASTENS4_14ComposedLayoutINS4_7SwizzleILi3ELi4ELi3EEENS4_18smem_ptr_flag_bitsILi32EEENST_INS5_IJNSA_ILi8EEENSA_ILi32EEEEEENS5_IJS18_SC_EEEEEEEvNS4_8identityES11_S1C_vS1D_EENS_8epilogue10collective6detail29Sm90TmaWarpSpecializedAdapterINS1G_15DefaultEpilogueISJ_SK_SK_NS1F_6thread17LinearCombinationISJ_Li1EffLNS1K_9ScaleType4KindE0ELNS_15FloatRoundStyleE2ESJ_EENS1_15EpilogueDefaultEEEEEvvEEEEvNT_6ParamsE --------------------------
	.section	.nv.shared._ZN7cutlass13device_kernelINS_4gemm6kernel13GemmUniversalIN4cute5tupleIJiiiiEEENS1_10collective13CollectiveMmaINS1_34MainloopSm90TmaGmmaWarpSpecializedILi4ENS5_IJNS4_1CILi2EEESB_NSA_ILi1EEEEEENS1_35KernelTmaWarpSpecializedCooperativeEEENS5_IJNSA_ILi256EEENSA_ILi128EEESH_EEENS_10tfloat32_tENS5_IJlSC_lEEESJ_SK_NS4_8TiledMMAINS4_8MMA_AtomIJNS4_4SM904GMMA30MMA_64x128x8_F32TF32TF32_SS_TNILNSO_7ScaleInE1ELSQ_1EEEEEENS4_6LayoutINS5_IJSB_SC_SC_EEENS5_IJSC_NSA_ILi0EEESV_EEEEENS5_IJNS4_10UnderscoreESY_SY_EEEEENS4_23SM90_TMA_LOAD_MULTICASTENS4_14ComposedLayoutINS4_7SwizzleILi3ELi4ELi3EEENS4_18smem_ptr_flag_bitsILi32EEENST_INS5_IJNSA_ILi8EEENSA_ILi32EEEEEENS5_IJS18_SC_EEEEEEEvNS4_8identityES11_S1C_vS1D_EENS_8epilogue10collective6detail29Sm90TmaWarpSpecializedAdapterINS1G_15DefaultEpilogueISJ_SK_SK_NS1F_6thread17LinearCombinationISJ_Li1EffLNS1K_9ScaleType4KindE0ELNS_15FloatRoundStyleE2ESJ_EENS1_15EpilogueDefaultEEEEEvvEEEEvNT_6ParamsE,"aw",@nobits
	.sectionflags	@""
	.align	16
	.zero		1024


//--------------------- .nv.shared.reserved.0     --------------------------
	.section	.nv.shared.reserved.0,"aw",@nobits
	.weak		__nv_reservedSMEM_offset_0_alias
	.size		__nv_reservedSMEM_offset_0_alias, 0, 0
	.other		__nv_reservedSMEM_offset_0_alias,@"STO_CUDA_RESERVED_SHARED STV_DEFAULT"
__nv_reservedSMEM_offset_0_alias:
	.zero		0


//--------------------- .nv.global                --------------------------
	.section	.nv.global,"aw",@nobits
.nv.global:
	.type		_ZN39_INTERNAL_f9a495f1_4_k_cu_1e1e39ab_68874cute1_E,@object
	.size		_ZN39_INTERNAL_f9a495f1_4_k_cu_1e1e39ab_68874cute1_E,(_ZN39_INTERNAL_f9a495f1_4_k_cu_1e1e39ab_68874cuda3std3__45__cpo6cbeginE - _ZN39_INTERNAL_f9a495f1_4_k_cu_1e1e39ab_68874cute1_E)
_ZN39_INTERNAL_f9a495f1_4_k_cu_1e1e39ab_68874cute1_E:
	.zero		1
	.type		_ZN39_INTERNAL_f9a495f1_4_k_cu_1e1e39ab_68874cuda3std3__45__cpo6cbeginE,@object
	.size		_ZN39_INTERNAL_f9a495f1_4_k_cu_1e1e39ab_68874cuda3std3__45__cpo6cbeginE,(_ZN39_INTERNAL_f9a495f1_4_k_cu_1e1e39ab_68874cuda3std3__48in_placeE - _ZN39_INTERNAL_f9a495f1_4_k_cu_1e1e39ab_68874cuda3std3__45__cpo6cbeginE)
_ZN39_INTERNAL_f9a495f1_4_k_cu_1e1e39ab_68874cuda3std3__45__cpo6cbeginE:
	.zero		1
	.type		_ZN39_INTERNAL_f9a495f1_4_k_cu_1e1e39ab_68874cuda3std3__48in_placeE,@object
	.size		_ZN39_INTERNAL_f9a495f1_4_k_cu_1e1e39ab_68874cuda3std3__48in_placeE,(_ZN39_INTERNAL_f9a495f1_4_k_cu_1e1e39ab_68874cuda3std6ranges3__45__cpo9iter_moveE - _ZN39_INTERNAL_f9a495f1_4_k_cu_1e1e39ab_68874cuda3std3__48in_placeE)
_ZN39_INTERNAL_f9a495f1_4_k_cu_1e1e39ab_68874cuda3std3__48in_placeE:
	.zero		1
	.type		_ZN39_INTERNAL_f9a495f1_4_k_cu_1e1e39ab_68874cuda3std6ranges3__45__cpo9iter_moveE,@object
	.size		_ZN39_INTERNAL_f9a495f1_4_k_cu_1e1e39ab_68874cuda3std6ranges3__45__cpo9iter_moveE,(_ZN39_INTERNAL_f9a495f1_4_k_cu_1e1e39ab_68874cuda3std3__45__cpo5beginE - _ZN39_INTERNAL_f9a495f1_4_k_cu_1e1e39ab_68874cuda3std6ranges3__45__cpo9iter_moveE)
_ZN39_INTERNAL_f9a495f1_4_k_cu_1e1e39ab_68874cuda3std6ranges3__45__cpo9iter_moveE:
	.zero		1
	.type		_ZN39_INTERNAL_f9a495f1_4_k_cu_1e1e39ab_68874cuda3std3__45__cpo5beginE,@object
	.size		_ZN39_INTERNAL_f9a495f1_4_k_cu_1e1e39ab_68874cuda3std3__45__cpo5beginE,(_ZN39_INTERNAL_f9a495f1_4_k_cu_1e1e39ab_68874cuda3std3__441_GLOBAL__N__f9a495f1_4_k_cu_1e1e39ab_68876ignoreE - _ZN39_INTERNAL_f9a495f1_4_k_cu_1e1e39ab_68874cuda3std3__45__cpo5beginE)
_ZN39_INTERNAL_f9a495f1_4_k_cu_1e1e39ab_68874cuda3std3__45__cpo5beginE:
	.zero		1
	.type		_ZN39_INTERNAL_f9a495f1_4_k_cu_1e1e39ab_68874cuda3std3__441_GLOBAL__N__f9a495f1_4_k_cu_1e1e39ab_68876ignoreE,@object
	.size		_ZN39_INTERNAL_f9a495f1_4_k_cu_1e1e39ab_68874cuda3std3__441_GLOBAL__N__f9a495f1_4_k_cu_1e1e39ab_68876ignoreE,(_ZN39_INTERNAL_f9a495f1_4_k_cu_1e1e39ab_68874cute7productE - _ZN39_INTERNAL_f9a495f1_4_k_cu_1e1e39ab_68874cuda3std3__441_GLOBAL__N__f9a495f1_4_k_cu_1e1e39ab_68876ignoreE)
_ZN39_INTERNAL_f9a495f1_4_k_cu_1e1e39ab_68874cuda3std3__441_GLOBAL__N__f9a495f1_4_k_cu_1e1e39ab_68876ignoreE:
	.zero		1
	.type		_ZN39_INTERNAL_f9a495f1_4_k_cu_1e1e39ab_68874cute7productE,@object
	.size		_ZN39_INTERNAL_f9a495f1_4_k_cu_1e1e39ab_68874cute7productE,(_ZN39_INTERNAL_f9a495f1_4_k_cu_1e1e39ab_68874cuda3std3__45__cpo3endE - _ZN39_INTERNAL_f9a495f1_4_k_cu_1e1e39ab_68874cute7productE)
_ZN39_INTERNAL_f9a495f1_4_k_cu_1e1e39ab_68874cute7productE:
	.zero		1
	.type		_ZN39_INTERNAL_f9a495f1_4_k_cu_1e1e39ab_68874cuda3std3__45__cpo3endE,@object
	.size		_ZN39_INTERNAL_f9a495f1_4_k_cu_1e1e39ab_68874cuda3std3__45__cpo3endE,(_ZN39_INTERNAL_f9a495f1_4_k_cu_1e1e39ab_68874cuda3std3__419piecewise_constructE - _ZN39_INTERNAL_f9a495f1_4_k_cu_1e1e39ab_68874cuda3std3__45__cpo3endE)
_ZN39_INTERNAL_f9a495f1_4_k_cu_1e1e39ab_68874cuda3std3__45__cpo3endE:
	.zero		1
	.type		_ZN39_INTERNAL_f9a495f1_4_k_cu_1e1e39ab_68874cuda3std3__419piecewise_constructE,@object
	.size		_ZN39_INTERNAL_f9a495f1_4_k_cu_1e1e39ab_68874cuda3std3__419piecewise_constructE,(_ZN39_INTERNAL_f9a495f1_4_k_cu_1e1e39ab_68874cuda3std3__45__cpo4cendE - _ZN39_INTERNAL_f9a495f1_4_k_cu_1e1e39ab_68874cuda3std3__419piecewise_constructE)
_ZN39_INTERNAL_f9a495f1_4_k_cu_1e1e39ab_68874cuda3std3__419piecewise_constructE:
	.zero		1
	.type		_ZN39_INTERNAL_f9a495f1_4_k_cu_1e1e39ab_68874cuda3std3__45__cpo4cendE,@object
	.size		_ZN39_INTERNAL_f9a495f1_4_k_cu_1e1e39ab_68874cuda3std3__45__cpo4cendE,(_ZN39_INTERNAL_f9a495f1_4_k_cu_1e1e39ab_68874cuda3std6ranges3__45__cpo4swapE - _ZN39_INTERNAL_f9a495f1_4_k_cu_1e1e39ab_68874cuda3std3__45__cpo4cendE)
_ZN39_INTERNAL_f9a495f1_4_k_cu_1e1e39ab_68874cuda3std3__45__cpo4cendE:
	.zero		1
	.type		_ZN39_INTERNAL_f9a495f1_4_k_cu_1e1e39ab_68874cuda3std6ranges3__45__cpo4swapE,@object
	.size		_ZN39_INTERNAL_f9a495f1_4_k_cu_1e1e39ab_68874cuda3std6ranges3__45__cpo4swapE,(.L_8 - _ZN39_INTERNAL_f9a495f1_4_k_cu_1e1e39ab_68874cuda3std6ranges3__45__cpo4swapE)
_ZN39_INTERNAL_f9a495f1_4_k_cu_1e1e39ab_68874cuda3std6ranges3__45__cpo4swapE:
	.zero		1
.L_8:


//--------------------- .nv.constant0._ZN7cutlass13device_kernelINS_4gemm6kernel13GemmUniversalIN4cute5tupleIJiiiiEEENS1_10collective13CollectiveMmaINS1_34MainloopSm90TmaGmmaWarpSpecializedILi4ENS5_IJNS4_1CILi2EEESB_NSA_ILi1EEEEEENS1_35KernelTmaWarpSpecializedCooperativeEEENS5_IJNSA_ILi256EEENSA_ILi128EEESH_EEENS_10tfloat32_tENS5_IJlSC_lEEESJ_SK_NS4_8TiledMMAINS4_8MMA_AtomIJNS4_4SM904GMMA30MMA_64x128x8_F32TF32TF32_SS_TNILNSO_7ScaleInE1ELSQ_1EEEEEENS4_6LayoutINS5_IJSB_SC_SC_EEENS5_IJSC_NSA_ILi0EEESV_EEEEENS5_IJNS4_10UnderscoreESY_SY_EEEEENS4_23SM90_TMA_LOAD_MULTICASTENS4_14ComposedLayoutINS4_7SwizzleILi3ELi4ELi3EEENS4_18smem_ptr_flag_bitsILi32EEENST_INS5_IJNSA_ILi8EEENSA_ILi32EEEEEENS5_IJS18_SC_EEEEEEEvNS4_8identityES11_S1C_vS1D_EENS_8epilogue10collective6detail29Sm90TmaWarpSpecializedAdapterINS1G_15DefaultEpilogueISJ_SK_SK_NS1F_6thread17LinearCombinationISJ_Li1EffLNS1K_9ScaleType4KindE0ELNS_15FloatRoundStyleE2ESJ_EENS1_15EpilogueDefaultEEEEEvvEEEEvNT_6ParamsE --------------------------
	.section	.nv.constant0._ZN7cutlass13device_kernelINS_4gemm6kernel13GemmUniversalIN4cute5tupleIJiiiiEEENS1_10collective13CollectiveMmaINS1_34MainloopSm90TmaGmmaWarpSpecializedILi4ENS5_IJNS4_1CILi2EEESB_NSA_ILi1EEEEEENS1_35KernelTmaWarpSpecializedCooperativeEEENS5_IJNSA_ILi256EEENSA_ILi128EEESH_EEENS_10tfloat32_tENS5_IJlSC_lEEESJ_SK_NS4_8TiledMMAINS4_8MMA_AtomIJNS4_4SM904GMMA30MMA_64x128x8_F32TF32TF32_SS_TNILNSO_7ScaleInE1ELSQ_1EEEEEENS4_6LayoutINS5_IJSB_SC_SC_EEENS5_IJSC_NSA_ILi0EEESV_EEEEENS5_IJNS4_10UnderscoreESY_SY_EEEEENS4_23SM90_TMA_LOAD_MULTICASTENS4_14ComposedLayoutINS4_7SwizzleILi3ELi4ELi3EEENS4_18smem_ptr_flag_bitsILi32EEENST_INS5_IJNSA_ILi8EEENSA_ILi32EEEEEENS5_IJS18_SC_EEEEEEEvNS4_8identityES11_S1C_vS1D_EENS_8epilogue10collective6detail29Sm90TmaWarpSpecializedAdapterINS1G_15DefaultEpilogueISJ_SK_SK_NS1F_6thread17LinearCombinationISJ_Li1EffLNS1K_9ScaleType4KindE0ELNS_15FloatRoundStyleE2ESJ_EENS1_15EpilogueDefaultEEEEEvvEEEEvNT_6ParamsE,"a",@progbits
	.sectionflags	@""
	.align	4
.nv.constant0._ZN7cutlass13device_kernelINS_4gemm6kernel13GemmUniversalIN4cute5tupleIJiiiiEEENS1_10collective13CollectiveMmaINS1_34MainloopSm90TmaGmmaWarpSpecializedILi4ENS5_IJNS4_1CILi2EEESB_NSA_ILi1EEEEEENS1_35KernelTmaWarpSpecializedCooperativeEEENS5_IJNSA_ILi256EEENSA_ILi128EEESH_EEENS_10tfloat32_tENS5_IJlSC_lEEESJ_SK_NS4_8TiledMMAINS4_8MMA_AtomIJNS4_4SM904GMMA30MMA_64x128x8_F32TF32TF32_SS_TNILNSO_7ScaleInE1ELSQ_1EEEEEENS4_6LayoutINS5_IJSB_SC_SC_EEENS5_IJSC_NSA_ILi0EEESV_EEEEENS5_IJNS4_10UnderscoreESY_SY_EEEEENS4_23SM90_TMA_LOAD_MULTICASTENS4_14ComposedLayoutINS4_7SwizzleILi3ELi4ELi3EEENS4_18smem_ptr_flag_bitsILi32EEENST_INS5_IJNSA_ILi8EEENSA_ILi32EEEEEENS5_IJS18_SC_EEEEEEEvNS4_8identityES11_S1C_vS1D_EENS_8epilogue10collective6detail29Sm90TmaWarpSpecializedAdapterINS1G_15DefaultEpilogueISJ_SK_SK_NS1F_6thread17LinearCombinationISJ_Li1EffLNS1K_9ScaleType4KindE0ELNS_15FloatRoundStyleE2ESJ_EENS1_15EpilogueDefaultEEEEEvvEEEEvNT_6ParamsE:
	.zero		1664


//--------------------- SYMBOLS --------------------------

	.type		.nv.reservedSmem.offset0,@object
	.size		.nv.reservedSmem.offset0,0x4
	.type		__assertfail,@function
